// auto-generated by cutlass_sweep.fmha — config: {"arch": "sm_90", "direction": "fwd", "dtype": "bf16", "head_dim": 32, "mask": "residual", "schedule": "cooperative", "tile_kv": 128, "tile_q": 128}
#include "cutlass/cutlass.h"
#include "cute/tensor.hpp"
#include "cutlass/device_kernel.h"
#include "cutlass/kernel_hardware_info.h"
#include "88_hopper_fmha/collective/fmha_fusion.hpp"
#include "88_hopper_fmha/kernel/fmha_kernel_builder.hpp"

using namespace cute;
using Element = cutlass::bfloat16_t;
using TileShape = Shape<_128, _128, _32>;
using StrideQ = cute::tuple<int, _1, cute::tuple<int, int>>;
using StrideK = cute::tuple<int, _1, cute::tuple<int, int>>;
using StrideV = cute::tuple<int, cute::_1, cute::tuple<int, int>>;

using Kernel = typename cutlass::fmha::kernel::FmhaBuilder<
    Element, float, float,
    TileShape, StrideQ, StrideK, StrideV,
    cutlass::fmha::collective::ResidualFusion,
    cutlass::gemm::KernelTmaWarpSpecializedCooperative
  >::Kernel;

auto* _anchor = &cutlass::device_kernel<Kernel>;


// ===== COMPILED SASS (sm_90a) =====

	.target	sm_90a

	.elftype	@"ET_EXEC"


//--------------------- .note.nv.tkinfo           --------------------------
	.section	.note.nv.tkinfo,"",@"SHT_NOTE"
	.sectionflags	@"SHF_NOTE_NV_TKINFO"
	.tkinfo
        /*0018*/ 	.word	0x00000002
        /*0030*/ 	.string	""
        /*0030*/ 	.string	"ptxas"
        /*0030*/ 	.string	"Cuda compilation tools, release 13.0, V13.0.88"
        /*0030*/ 	.string	"Build cuda_13.0.r13.0/compiler.36424714_0"
        /*0030*/ 	.string	"-arch sm_90a -m 64 "



//--------------------- .note.nv.cuinfo           --------------------------
	.section	.note.nv.cuinfo,"",@"SHT_NOTE"
	.sectionflags	@"SHF_NOTE_NV_CUINFO"
        /*0018*/ 	.short	0x0002
        /*001a*/ 	.short	0x005a
        /*001c*/ 	.short	0x0082
	.zero		2


//--------------------- .nv.info                  --------------------------
	.section	.nv.info,"",@"SHT_CUDA_INFO"
	.align	4


	//----- nvinfo : EIATTR_REGCOUNT
	.align		4
        /*0000*/ 	.byte	0x04, 0x2f
        /*0002*/ 	.short	(.L_15 - .L_14)
	.align		4
.L_14:
        /*0004*/ 	.word	index@(_ZN7cutlass13device_kernelINS_4fmha6kernel28FmhaKernelTmaWarpSpecializedINS1_10collective30FmhaMainloopTmaWarpSpecializedINS_10bfloat16_tEffN4cute5tupleIJNS7_1CILi128EEESA_NS9_ILi32EEEEEENS8_IJiNS9_ILi1EEENS8_IJiiEEEEEESF_SF_NS4_14ResidualFusionEJEEENS4_15FmhaFwdEpilogueIS6_fNS8_IJNS9_ILi64EEESB_SA_EEEEENS2_23IndividualTileSchedulerEJEEEEEvNT_6ParamsE)
        /*0008*/ 	.word	0x000000a8


	//----- nvinfo : EIATTR_FRAME_SIZE
	.align		4
.L_15:
        /*000c*/ 	.byte	0x04, 0x11
        /*000e*/ 	.short	(.L_17 - .L_16)
	.align		4
.L_16:
        /*0010*/ 	.word	index@($__internal_0_$__cuda_sm20_rcp_rn_f32_slowpath)
        /*0014*/ 	.word	0x00000000


	//----- nvinfo : EIATTR_FRAME_SIZE
	.align		4
.L_17:
        /*0018*/ 	.byte	0x04, 0x11
        /*001a*/ 	.short	(.L_19 - .L_18)
	.align		4
.L_18:
        /*001c*/ 	.word	index@(_ZN7cutlass13device_kernelINS_4fmha6kernel28FmhaKernelTmaWarpSpecializedINS1_10collective30FmhaMainloopTmaWarpSpecializedINS_10bfloat16_tEffN4cute5tupleIJNS7_1CILi128EEESA_NS9_ILi32EEEEEENS8_IJiNS9_ILi1EEENS8_IJiiEEEEEESF_SF_NS4_14ResidualFusionEJEEENS4_15FmhaFwdEpilogueIS6_fNS8_IJNS9_ILi64EEESB_SA_EEEEENS2_23IndividualTileSchedulerEJEEEEEvNT_6ParamsE)
        /*0020*/ 	.word	0x00000000


	//----- nvinfo : EIATTR_MIN_STACK_SIZE
	.align		4
.L_19:
        /*0024*/ 	.byte	0x04, 0x12
        /*0026*/ 	.short	(.L_21 - .L_20)
	.align		4
.L_20:
        /*0028*/ 	.word	index@(_ZN7cutlass13device_kernelINS_4fmha6kernel28FmhaKernelTmaWarpSpecializedINS1_10collective30FmhaMainloopTmaWarpSpecializedINS_10bfloat16_tEffN4cute5tupleIJNS7_1CILi128EEESA_NS9_ILi32EEEEEENS8_IJiNS9_ILi1EEENS8_IJiiEEEEEESF_SF_NS4_14ResidualFusionEJEEENS4_15FmhaFwdEpilogueIS6_fNS8_IJNS9_ILi64EEESB_SA_EEEEENS2_23IndividualTileSchedulerEJEEEEEvNT_6ParamsE)
        /*002c*/ 	.word	0x00000000
.L_21:


//--------------------- .nv.compat                --------------------------
	.section	.nv.compat,"",@"SHT_CUDA_COMPAT_INFO"
	.align	4
        /*0000*/ 	.byte	0x02, 0x09, 0x01, 0x00, 0x02, 0x02, 0x04, 0x00, 0x02, 0x05, 0x05, 0x00, 0x03, 0x07, 0x01, 0x01
        /*0010*/ 	.byte	0x02, 0x03, 0x01, 0x00, 0x02, 0x06, 0x01, 0x00, 0x04, 0x0b, 0x08, 0x00, 0x00, 0x00, 0x00, 0x00
        /*0020*/ 	.byte	0x00, 0x00, 0x00, 0x00


//--------------------- .nv.info._ZN7cutlass13device_kernelINS_4fmha6kernel28FmhaKernelTmaWarpSpecializedINS1_10collective30FmhaMainloopTmaWarpSpecializedINS_10bfloat16_tEffN4cute5tupleIJNS7_1CILi128EEESA_NS9_ILi32EEEEEENS8_IJiNS9_ILi1EEENS8_IJiiEEEEEESF_SF_NS4_14ResidualFusionEJEEENS4_15FmhaFwdEpilogueIS6_fNS8_IJNS9_ILi64EEESB_SA_EEEEENS2_23IndividualTileSchedulerEJEEEEEvNT_6ParamsE --------------------------
	.section	.nv.info._ZN7cutlass13device_kernelINS_4fmha6kernel28FmhaKernelTmaWarpSpecializedINS1_10collective30FmhaMainloopTmaWarpSpecializedINS_10bfloat16_tEffN4cute5tupleIJNS7_1CILi128EEESA_NS9_ILi32EEEEEENS8_IJiNS9_ILi1EEENS8_IJiiEEEEEESF_SF_NS4_14ResidualFusionEJEEENS4_15FmhaFwdEpilogueIS6_fNS8_IJNS9_ILi64EEESB_SA_EEEEENS2_23IndividualTileSchedulerEJEEEEEvNT_6ParamsE,"",@"SHT_CUDA_INFO"
	.sectionflags	@""
	.align	4


	//----- nvinfo : EIATTR_CUDA_API_VERSION
	.align		4
        /*0000*/ 	.byte	0x04, 0x37
        /*0002*/ 	.short	(.L_23 - .L_22)
.L_22:
        /*0004*/ 	.word	0x00000082


	//----- nvinfo : EIATTR_KPARAM_INFO
	.align		4
.L_23:
        /*0008*/ 	.byte	0x04, 0x17
        /*000a*/ 	.short	(.L_25 - .L_24)
.L_24:
        /*000c*/ 	.word	0x00000000
        /*0010*/ 	.short	0x0000
        /*0012*/ 	.short	0x0070
        /*0014*/ 	.byte	0x00, 0xf0, 0x01, 0x20


	//----- nvinfo : EIATTR_SPARSE_MMA_MASK
	.align		4
.L_25:
        /*0018*/ 	.byte	0x03, 0x50
        /*001a*/ 	.short	0x0000


	//----- nvinfo : EIATTR_MAXREG_COUNT
	.align		4
        /*001c*/ 	.byte	0x03, 0x1b
        /*001e*/ 	.short	0x00a8


	//----- nvinfo : EIATTR_NUM_BARRIERS
	.align		4
        /*0020*/ 	.byte	0x02, 0x4c
        /*0022*/ 	.byte	0x02
	.zero		1


	//----- nvinfo : EIATTR_EXTERNS
	.align		4
        /*0024*/ 	.byte	0x04, 0x0f
        /*0026*/ 	.short	(.L_27 - .L_26)


	//   ....[0]....
	.align		4
.L_26:
        /*0028*/ 	.word	index@(__assertfail)


	//----- nvinfo : EIATTR_MERCURY_ISA_VERSION
	.align		4
.L_27:
        /*002c*/ 	.byte	0x03, 0x5f
        /*002e*/ 	.short	0x0101


	//----- nvinfo : EIATTR_INT_WARP_WIDE_INSTR_OFFSETS
	.align		4
        /*0030*/ 	.byte	0x04, 0x31
        /*0032*/ 	.short	(.L_29 - .L_28)


	//   ....[0]....
.L_28:
        /*0034*/ 	.word	0x000006f0


	//   ....[1]....
        /*0038*/ 	.word	0x00000700


	//   ....[2]....
        /*003c*/ 	.word	0x00000710


	//   ....[3]....
        /*0040*/ 	.word	0x00000720


	//   ....[4]....
        /*0044*/ 	.word	0x00000790


	//----- nvinfo : EIATTR_COOP_GROUP_MASK_REGIDS
	.align		4
.L_29:
        /*0048*/ 	.byte	0x04, 0x29
        /*004a*/ 	.short	(.L_31 - .L_30)


	//   ....[0]....
.L_30:
        /*004c*/ 	.word	0xffffffff


	//   ....[1]....
        /*0050*/ 	.word	0xffffffff


	//   ....[2]....
        /*0054*/ 	.word	0xffffffff


	//   ....[3]....
        /*0058*/ 	.word	0xffffffff


	//   ....[4]....
        /*005c*/ 	.word	0xffffffff


	//   ....[5]....
        /*0060*/ 	.word	0xffffffff


	//   ....[6]....
        /*0064*/ 	.word	0xffffffff


	//   ....[7]....
        /*0068*/ 	.word	0xffffffff


	//   ....[8]....
        /*006c*/ 	.word	0xffffffff


	//   ....[9]....
        /*0070*/ 	.word	0xffffffff


	//   ....[10]....
        /*0074*/ 	.word	0xffffffff


	//   ....[11]....
        /*0078*/ 	.word	0xffffffff


	//   ....[12]....
        /*007c*/ 	.word	0xffffffff


	//   ....[13]....
        /*0080*/ 	.word	0xffffffff


	//   ....[14]....
        /*0084*/ 	.word	0xffffffff


	//   ....[15]....
        /*0088*/ 	.word	0xffffffff


	//   ....[16]....
        /*008c*/ 	.word	0xffffffff


	//   ....[17]....
        /*0090*/ 	.word	0xffffffff


	//   ....[18]....
        /*0094*/ 	.word	0xffffffff


	//   ....[19]....
        /*0098*/ 	.word	0xffffffff


	//   ....[20]....
        /*009c*/ 	.word	0xffffffff


	//   ....[21]....
        /*00a0*/ 	.word	0xffffffff


	//----- nvinfo : EIATTR_COOP_GROUP_INSTR_OFFSETS
	.align		4
.L_31:
        /*00a4*/ 	.byte	0x04, 0x28
        /*00a6*/ 	.short	(.L_33 - .L_32)


	//   ....[0]....
.L_32:
        /*00a8*/ 	.word	0x00000050


	//   ....[1]....
        /*00ac*/ 	.word	0x00000080


	//   ....[2]....
        /*00b0*/ 	.word	0x000001b0


	//   ....[3]....
        /*00b4*/ 	.word	0x00000370


	//   ....[4]....
        /*00b8*/ 	.word	0x00000530


	//   ....[5]....
        /*00bc*/ 	.word	0x00000690


	//   ....[6]....
        /*00c0*/ 	.word	0x000019c0


	//   ....[7]....
        /*00c4*/ 	.word	0x00001a90


	//   ....[8]....
        /*00c8*/ 	.word	0x000022f0


	//   ....[9]....
        /*00cc*/ 	.word	0x00002430


	//   ....[10]....
        /*00d0*/ 	.word	0x00003f20


	//   ....[11]....
        /*00d4*/ 	.word	0x00003f40


	//   ....[12]....
        /*00d8*/ 	.word	0x000047e0


	//   ....[13]....
        /*00dc*/ 	.word	0x00004910


	//   ....[14]....
        /*00e0*/ 	.word	0x00006e40


	//   ....[15]....
        /*00e4*/ 	.word	0x00006f40


	//   ....[16]....
        /*00e8*/ 	.word	0x00007870


	//   ....[17]....
        /*00ec*/ 	.word	0x00007980


	//   ....[18]....
        /*00f0*/ 	.word	0x000092e0


	//   ....[19]....
        /*00f4*/ 	.word	0x00009320


	//   ....[20]....
        /*00f8*/ 	.word	0x00009370


	//   ....[21]....
        /*00fc*/ 	.word	0x00009380


	//----- nvinfo : EIATTR_REG_RECONFIG
	.align		4
.L_33:
        /*0100*/ 	.byte	0x01, 0x54
	.zero		2


	//----- nvinfo : EIATTR_SYSCALL_OFFSETS
	.align		4
        /*0104*/ 	.byte	0x04, 0x46
        /*0106*/ 	.short	(.L_35 - .L_34)


	//   ....[0]....
.L_34:
        /*0108*/ 	.word	0x00009c40


	//   ....[1]....
        /*010c*/ 	.word	0x00009da0


	//----- nvinfo : EIATTR_MBARRIER_INSTR_OFFSETS
	.align		4
.L_35:
        /*0110*/ 	.byte	0x04, 0x39
        /*0112*/ 	.short	(.L_37 - .L_36)


	//   ....[0]....
.L_36:
        /*0114*/ 	.word	0x00000320
        /*0118*/ 	.word	0x000000ff
        /*011c*/ 	.word	0x0000c050
        /*0120*/ 	.short	0x0100
        /*0122*/ 	.byte	0x0b
	.zero		1


	//   ....[1]....
        /*0124*/ 	.word	0x00000330
        /*0128*/ 	.word	0x000000ff
        /*012c*/ 	.word	0x0000c060
        /*0130*/ 	.short	0x0100
        /*0132*/ 	.byte	0x0b
	.zero		1


	//   ....[2]....
        /*0134*/ 	.word	0x00000340
        /*0138*/ 	.word	0x000000ff
        /*013c*/ 	.word	0x0000c058
        /*0140*/ 	.short	0x0100
        /*0142*/ 	.byte	0x0b
	.zero		1


	//   ....[3]....
        /*0144*/ 	.word	0x00000350
        /*0148*/ 	.word	0x000000ff
        /*014c*/ 	.word	0x0000c068
        /*0150*/ 	.short	0x0100
        /*0152*/ 	.byte	0x0b
	.zero		1


	//   ....[4]....
        /*0154*/ 	.word	0x00000480
        /*0158*/ 	.word	0x000000ff
        /*015c*/ 	.word	0x0000c000
        /*0160*/ 	.short	0x0100
        /*0162*/ 	.byte	0x0b
	.zero		1


	//   ....[5]....
        /*0164*/ 	.word	0x00000490
        /*0168*/ 	.word	0x000000ff
        /*016c*/ 	.word	0x0000c028
        /*0170*/ 	.short	0x0100
        /*0172*/ 	.byte	0x0b
	.zero		1


	//   ....[6]....
        /*0174*/ 	.word	0x000004a0
        /*0178*/ 	.word	0x000000ff
        /*017c*/ 	.word	0x0000c008
        /*0180*/ 	.short	0x0100
        /*0182*/ 	.byte	0x0b
	.zero		1


	//   ....[7]....
        /*0184*/ 	.word	0x000004b0
        /*0188*/ 	.word	0x000000ff
        /*018c*/ 	.word	0x0000c030
        /*0190*/ 	.short	0x0100
        /*0192*/ 	.byte	0x0b
	.zero		1


	//   ....[8]....
        /*0194*/ 	.word	0x000004c0
        /*0198*/ 	.word	0x000000ff
        /*019c*/ 	.word	0x0000c010
        /*01a0*/ 	.short	0x0100
        /*01a2*/ 	.byte	0x0b
	.zero		1


	//   ....[9]....
        /*01a4*/ 	.word	0x000004d0
        /*01a8*/ 	.word	0x000000ff
        /*01ac*/ 	.word	0x0000c038
        /*01b0*/ 	.short	0x0100
        /*01b2*/ 	.byte	0x0b
	.zero		1


	//   ....[10]....
        /*01b4*/ 	.word	0x000004e0
        /*01b8*/ 	.word	0x000000ff
        /*01bc*/ 	.word	0x0000c018
        /*01c0*/ 	.short	0x0100
        /*01c2*/ 	.byte	0x0b
	.zero		1


	//   ....[11]....
        /*01c4*/ 	.word	0x000004f0
        /*01c8*/ 	.word	0x000000ff
        /*01cc*/ 	.word	0x0000c040
        /*01d0*/ 	.short	0x0100
        /*01d2*/ 	.byte	0x0b
	.zero		1


	//   ....[12]....
        /*01d4*/ 	.word	0x00000500
        /*01d8*/ 	.word	0x000000ff
        /*01dc*/ 	.word	0x0000c020
        /*01e0*/ 	.short	0x0100
        /*01e2*/ 	.byte	0x0b
	.zero		1


	//   ....[13]....
        /*01e4*/ 	.word	0x00000510
        /*01e8*/ 	.word	0x000000ff
        /*01ec*/ 	.word	0x0000c048
        /*01f0*/ 	.short	0x0100
        /*01f2*/ 	.byte	0x0b
	.zero		1


	//   ....[14]....
        /*01f4*/ 	.word	0x00000640
        /*01f8*/ 	.word	0x000000ff
        /*01fc*/ 	.word	0x0000c070
        /*0200*/ 	.short	0x0100
        /*0202*/ 	.byte	0x0b
	.zero		1


	//   ....[15]....
        /*0204*/ 	.word	0x00000650
        /*0208*/ 	.word	0x000000ff
        /*020c*/ 	.word	0x0000c080
        /*0210*/ 	.short	0x0100
        /*0212*/ 	.byte	0x0b
	.zero		1


	//   ....[16]....
        /*0214*/ 	.word	0x00000660
        /*0218*/ 	.word	0x000000ff
        /*021c*/ 	.word	0x0000c078
        /*0220*/ 	.short	0x0100
        /*0222*/ 	.byte	0x0b
	.zero		1


	//   ....[17]....
        /*0224*/ 	.word	0x00000670
        /*0228*/ 	.word	0x000000ff
        /*022c*/ 	.word	0x0000c088
        /*0230*/ 	.short	0x0100
        /*0232*/ 	.byte	0x0b
	.zero		1


	//   ....[18]....
        /*0234*/ 	.word	0x000007b0
        /*0238*/ 	.word	0x000000ff
        /*023c*/ 	.word	0x0000c090
        /*0240*/ 	.short	0x0100
        /*0242*/ 	.byte	0x08
	.zero		1


	//   ....[19]....
        /*0244*/ 	.word	0x000007c0
        /*0248*/ 	.word	0x000000ff
        /*024c*/ 	.word	0x0000c098
        /*0250*/ 	.short	0x0100
        /*0252*/ 	.byte	0x08
	.zero		1


	//   ....[20]....
        /*0254*/ 	.word	0x000007d0
        /*0258*/ 	.word	0x000000ff
        /*025c*/ 	.word	0x0000c0a0
        /*0260*/ 	.short	0x0100
        /*0262*/ 	.byte	0x08
	.zero		1


	//   ....[21]....
        /*0264*/ 	.word	0x000007e0
        /*0268*/ 	.word	0x000000ff
        /*026c*/ 	.word	0x0000c0a8
        /*0270*/ 	.short	0x0100
        /*0272*/ 	.byte	0x08
	.zero		1


	//   ....[22]....
        /*0274*/ 	.word	0x000008e0
        /*0278*/ 	.word	0x000000ff
        /*027c*/ 	.word	0x0000c0c0
        /*0280*/ 	.short	0x0100
        /*0282*/ 	.byte	0x0b
	.zero		1


	//   ....[23]....
        /*0284*/ 	.word	0x000008f0
        /*0288*/ 	.word	0x000000ff
        /*028c*/ 	.word	0x0000c0c8
        /*0290*/ 	.short	0x0100
        /*0292*/ 	.byte	0x0b
	.zero		1


	//   ....[24]....
        /*0294*/ 	.word	0x00000d70
        /*0298*/ 	.word	0x000000ff
        /*029c*/ 	.word	0x0000c050
        /*02a0*/ 	.short	0x010a
        /*02a2*/ 	.byte	0x08
	.zero		1


	//   ....[25]....
        /*02a4*/ 	.word	0x00000dd0
        /*02a8*/ 	.word	0x000000ff
        /*02ac*/ 	.word	0x0000c000
        /*02b0*/ 	.short	0x010a
        /*02b2*/ 	.byte	0x25
	.zero		1


	//   ....[26]....
        /*02b4*/ 	.word	0x00000e50
        /*02b8*/ 	.word	0x000000ff
        /*02bc*/ 	.word	0xfffffff8
        /*02c0*/ 	.short	0x010a
        /*02c2*/ 	.byte	0x10
	.zero		1


	//   ....[27]....
        /*02c4*/ 	.word	0x00003550
        /*02c8*/ 	.word	0x00000000
        /*02cc*/ 	.word	0x00000000
        /*02d0*/ 	.short	0x0101
        /*02d2*/ 	.byte	0x0d
	.zero		1


	//   ....[28]....
        /*02d4*/ 	.word	0x00003750
        /*02d8*/ 	.word	0x000000ff
        /*02dc*/ 	.word	0x0000c008
        /*02e0*/ 	.short	0x010a
        /*02e2*/ 	.byte	0x25
	.zero		1


	//   ....[29]....
        /*02e4*/ 	.word	0x00003a70
        /*02e8*/ 	.word	0x000000ff
        /*02ec*/ 	.word	0x00000000
        /*02f0*/ 	.short	0x0101
        /*02f2*/ 	.byte	0x07
	.zero		1


	//   ....[30]....
        /*02f4*/ 	.word	0x00003bd0
        /*02f8*/ 	.word	0x000000ff
        /*02fc*/ 	.word	0x0000c000
        /*0300*/ 	.short	0x010a
        /*0302*/ 	.byte	0x06
	.zero		1


	//   ....[31]....
        /*0304*/ 	.word	0x00005b10
        /*0308*/ 	.word	0x000000ff
        /*030c*/ 	.word	0x0000c000
        /*0310*/ 	.short	0x010a
        /*0312*/ 	.byte	0x06
	.zero		1


	//   ....[32]....
        /*0314*/ 	.word	0x00005df0
        /*0318*/ 	.word	0x000000ff
        /*031c*/ 	.word	0x0000c000
        /*0320*/ 	.short	0x010a
        /*0322*/ 	.byte	0x06
	.zero		1


	//   ....[33]....
        /*0324*/ 	.word	0x000060f0
        /*0328*/ 	.word	0x000000ff
        /*032c*/ 	.word	0x00000000
        /*0330*/ 	.short	0x0101
        /*0332*/ 	.byte	0x06
	.zero		1


	//   ....[34]....
        /*0334*/ 	.word	0x000061a0
        /*0338*/ 	.word	0x000000ff
        /*033c*/ 	.word	0x00000000
        /*0340*/ 	.short	0x0101
        /*0342*/ 	.byte	0x06
	.zero		1


	//   ....[35]....
        /*0344*/ 	.word	0x00006350
        /*0348*/ 	.word	0x000000ff
        /*034c*/ 	.word	0x0000c000
        /*0350*/ 	.short	0x010a
        /*0352*/ 	.byte	0x06
	.zero		1


	//   ....[36]....
        /*0354*/ 	.word	0x00008b10
        /*0358*/ 	.word	0x000000ff
        /*035c*/ 	.word	0x0000c000
        /*0360*/ 	.short	0x010a
        /*0362*/ 	.byte	0x06
	.zero		1


	//   ....[37]....
        /*0364*/ 	.word	0x00008e20
        /*0368*/ 	.word	0x000000ff
        /*036c*/ 	.word	0x0000c000
        /*0370*/ 	.short	0x010a
        /*0372*/ 	.byte	0x06
	.zero		1


	//   ....[38]....
        /*0374*/ 	.word	0x00009120
        /*0378*/ 	.word	0x000000ff
        /*037c*/ 	.word	0x00000000
        /*0380*/ 	.short	0x0101
        /*0382*/ 	.byte	0x06
	.zero		1


	//   ....[39]....
        /*0384*/ 	.word	0x000091d0
        /*0388*/ 	.word	0x000000ff
        /*038c*/ 	.word	0x00000000
        /*0390*/ 	.short	0x0101
        /*0392*/ 	.byte	0x06
	.zero		1


	//   ....[40]....
        /*0394*/ 	.word	0x000097f0
        /*0398*/ 	.word	0x000000ff
        /*039c*/ 	.word	0x00000008
        /*03a0*/ 	.short	0x010a
        /*03a2*/ 	.byte	0x10
	.zero		1


	//   ....[41]....
        /*03a4*/ 	.word	0x0000a290
        /*03a8*/ 	.word	0x00000000
        /*03ac*/ 	.word	0x0000c090
        /*03b0*/ 	.short	0x0101
        /*03b2*/ 	.byte	0x25
	.zero		1


	//   ....[42]....
        /*03b4*/ 	.word	0x0000a3e0
        /*03b8*/ 	.word	0x00000004
        /*03bc*/ 	.word	0x0000c060
        /*03c0*/ 	.short	0x010a
        /*03c2*/ 	.byte	0x3f
	.zero		1


	//   ....[43]....
        /*03c4*/ 	.word	0x0000a640
        /*03c8*/ 	.word	0x00000005
        /*03cc*/ 	.word	0x0000c028
        /*03d0*/ 	.short	0x010a
        /*03d2*/ 	.byte	0x3f
	.zero		1


	//   ....[44]....
        /*03d4*/ 	.word	0x0000a880
        /*03d8*/ 	.word	0x00000005
        /*03dc*/ 	.word	0x0000c060
        /*03e0*/ 	.short	0x010a
        /*03e2*/ 	.byte	0x3f
	.zero		1


	//   ....[45]....
        /*03e4*/ 	.word	0x0000aaf0
        /*03e8*/ 	.word	0x00000004
        /*03ec*/ 	.word	0x0000c028
        /*03f0*/ 	.short	0x010a
        /*03f2*/ 	.byte	0x3f
	.zero		1


	//   ....[46]....
        /*03f4*/ 	.word	0x0000ae20
        /*03f8*/ 	.word	0x00000006
        /*03fc*/ 	.word	0x0000c028
        /*0400*/ 	.short	0x010a
        /*0402*/ 	.byte	0x3f
	.zero		1


	//   ....[47]....
        /*0404*/ 	.word	0x0000b090
        /*0408*/ 	.word	0x00000006
        /*040c*/ 	.word	0x0000c028
        /*0410*/ 	.short	0x010a
        /*0412*/ 	.byte	0x3f
	.zero		1


	//   ....[48]....
        /*0414*/ 	.word	0x0000b2f0
        /*0418*/ 	.word	0x00000005
        /*041c*/ 	.word	0x0000c050
        /*0420*/ 	.short	0x010a
        /*0422*/ 	.byte	0x3f
	.zero		1


	//   ....[49]....
        /*0424*/ 	.word	0x0000b350
        /*0428*/ 	.word	0x00000000
        /*042c*/ 	.word	0x0000c000
        /*0430*/ 	.short	0x010a
        /*0432*/ 	.byte	0x3f
	.zero		1


	//   ....[50]....
        /*0434*/ 	.word	0x0000b3b0
        /*0438*/ 	.word	0x00000005
        /*043c*/ 	.word	0xfffffff8
        /*0440*/ 	.short	0x010a
        /*0442*/ 	.byte	0x3f
	.zero		1


	//   ....[51]....
        /*0444*/ 	.word	0x0000b410
        /*0448*/ 	.word	0x00000008
        /*044c*/ 	.word	0x0000c008
        /*0450*/ 	.short	0x010a
        /*0452*/ 	.byte	0x3f
	.zero		1


	//   ....[52]....
        /*0454*/ 	.word	0x0000b470
        /*0458*/ 	.word	0x00000005
        /*045c*/ 	.word	0x0000c000
        /*0460*/ 	.short	0x010a
        /*0462*/ 	.byte	0x3f
	.zero		1


	//   ....[53]....
        /*0464*/ 	.word	0x0000b4d0
        /*0468*/ 	.word	0x00000008
        /*046c*/ 	.word	0x0000c000
        /*0470*/ 	.short	0x010a
        /*0472*/ 	.byte	0x3f
	.zero		1


	//   ....[54]....
        /*0474*/ 	.word	0x0000b530
        /*0478*/ 	.word	0x00000005
        /*047c*/ 	.word	0x0000c000
        /*0480*/ 	.short	0x010a
        /*0482*/ 	.byte	0x3f
	.zero		1


	//   ....[55]....
        /*0484*/ 	.word	0x0000b590
        /*0488*/ 	.word	0x00000008
        /*048c*/ 	.word	0x0000c000
        /*0490*/ 	.short	0x010a
        /*0492*/ 	.byte	0x3f
	.zero		1


	//   ....[56]....
        /*0494*/ 	.word	0x0000b5f0
        /*0498*/ 	.word	0x00000003
        /*049c*/ 	.word	0x00000008
        /*04a0*/ 	.short	0x010a
        /*04a2*/ 	.byte	0x3f
	.zero		1


	//   ....[57]....
        /*04a4*/ 	.word	0x0000b640
        /*04a8*/ 	.word	0x00000004
        /*04ac*/ 	.word	0x0000c060
        /*04b0*/ 	.short	0x010a
        /*04b2*/ 	.byte	0x3f
	.zero		1


	//   ....[58]....
        /*04b4*/ 	.word	0x0000b690
        /*04b8*/ 	.word	0x00000005
        /*04bc*/ 	.word	0x0000c028
        /*04c0*/ 	.short	0x010a
        /*04c2*/ 	.byte	0x3f
	.zero		1


	//   ....[59]....
        /*04c4*/ 	.word	0x0000b6e0
        /*04c8*/ 	.word	0x00000005
        /*04cc*/ 	.word	0x0000c060
        /*04d0*/ 	.short	0x010a
        /*04d2*/ 	.byte	0x3f
	.zero		1


	//   ....[60]....
        /*04d4*/ 	.word	0x0000b730
        /*04d8*/ 	.word	0x00000004
        /*04dc*/ 	.word	0x0000c028
        /*04e0*/ 	.short	0x010a
        /*04e2*/ 	.byte	0x3f
	.zero		1


	//   ....[61]....
        /*04e4*/ 	.word	0x0000b780
        /*04e8*/ 	.word	0x00000006
        /*04ec*/ 	.word	0x0000c028
        /*04f0*/ 	.short	0x010a
        /*04f2*/ 	.byte	0x3f
	.zero		1


	//   ....[62]....
        /*04f4*/ 	.word	0x0000b7d0
        /*04f8*/ 	.word	0x00000006
        /*04fc*/ 	.word	0x0000c028
        /*0500*/ 	.short	0x010a
        /*0502*/ 	.byte	0x3f
	.zero		1


	//----- nvinfo : EIATTR_NUM_MBARRIERS
	.align		4
.L_37:
        /*0504*/ 	.byte	0x03, 0x38
        /*0506*/ 	.short	0x0018


	//----- nvinfo : EIATTR_EXIT_INSTR_OFFSETS
	.align		4
        /*0508*/ 	.byte	0x04, 0x1c
        /*050a*/ 	.short	(.L_39 - .L_38)


	//   ....[0]....
.L_38:
        /*050c*/ 	.word	0x000009a0


	//   ....[1]....
        /*0510*/ 	.word	0x0000a2a0


	//   ....[2]....
        /*0514*/ 	.word	0x0000a2e0


	//   ....[3]....
        /*0518*/ 	.word	0x0000acf0


	//   ....[4]....
        /*051c*/ 	.word	0x0000b2d0


	//----- nvinfo : EIATTR_MAX_THREADS
	.align		4
.L_39:
        /*0520*/ 	.byte	0x04, 0x05
        /*0522*/ 	.short	(.L_41 - .L_40)
.L_40:
        /*0524*/ 	.word	0x00000180
        /*0528*/ 	.word	0x00000001
        /*052c*/ 	.word	0x00000001


	//----- nvinfo : EIATTR_CRS_STACK_SIZE
	.align		4
.L_41:
        /*0530*/ 	.byte	0x04, 0x1e
        /*0532*/ 	.short	(.L_43 - .L_42)
.L_42:
        /*0534*/ 	.word	0x00000000


	//----- nvinfo : EIATTR_CBANK_PARAM_SIZE
	.align		4
.L_43:
        /*0538*/ 	.byte	0x03, 0x19
        /*053a*/ 	.short	0x0870


	//----- nvinfo : EIATTR_PARAM_CBANK
	.align		4
        /*053c*/ 	.byte	0x04, 0x0a
        /*053e*/ 	.short	(.L_45 - .L_44)
	.align		4
.L_44:
        /*0540*/ 	.word	index@(.nv.constant0._ZN7cutlass13device_kernelINS_4fmha6kernel28FmhaKernelTmaWarpSpecializedINS1_10collective30FmhaMainloopTmaWarpSpecializedINS_10bfloat16_tEffN4cute5tupleIJNS7_1CILi128EEESA_NS9_ILi32EEEEEENS8_IJiNS9_ILi1EEENS8_IJiiEEEEEESF_SF_NS4_14ResidualFusionEJEEENS4_15FmhaFwdEpilogueIS6_fNS8_IJNS9_ILi64EEESB_SA_EEEEENS2_23IndividualTileSchedulerEJEEEEEvNT_6ParamsE)
        /*0544*/ 	.short	0x0210
        /*0546*/ 	.short	0x0870


	//----- nvinfo : EIATTR_SW_WAR
	.align		4
.L_45:
        /*0548*/ 	.byte	0x04, 0x36
        /*054a*/ 	.short	(.L_47 - .L_46)
.L_46:
        /*054c*/ 	.word	0x00000008
.L_47:


//--------------------- .nv.callgraph             --------------------------
	.section	.nv.callgraph,"",@"SHT_CUDA_CALLGRAPH"
	.align	4
	.sectionentsize	8
	.align		4
        /*0000*/ 	.word	0x00000000
	.align		4
        /*0004*/ 	.word	0xffffffff
	.align		4
        /*0008*/ 	.word	index@(_ZN7cutlass13device_kernelINS_4fmha6kernel28FmhaKernelTmaWarpSpecializedINS1_10collective30FmhaMainloopTmaWarpSpecializedINS_10bfloat16_tEffN4cute5tupleIJNS7_1CILi128EEESA_NS9_ILi32EEEEEENS8_IJiNS9_ILi1EEENS8_IJiiEEEEEESF_SF_NS4_14ResidualFusionEJEEENS4_15FmhaFwdEpilogueIS6_fNS8_IJNS9_ILi64EEESB_SA_EEEEENS2_23IndividualTileSchedulerEJEEEEEvNT_6ParamsE)
	.align		4
        /*000c*/ 	.word	index@(__assertfail)
	.align		4
        /*0010*/ 	.word	0x00000000
	.align		4
        /*0014*/ 	.word	0xfffffffe
	.align		4
        /*0018*/ 	.word	0x00000000
	.align		4
        /*001c*/ 	.word	0xfffffffd
	.align		4
        /*0020*/ 	.word	0x00000000
	.align		4
        /*0024*/ 	.word	0xfffffffc


//--------------------- .nv.constant4             --------------------------
	.section	.nv.constant4,"a",@progbits
	.align	8
	.align		8
.nv.constant4:
        /*0000*/ 	.dword	__assertfail
	.align		8
        /*0008*/ 	.dword	__unnamed_1
	.align		8
        /*0010*/ 	.dword	_ZN39_INTERNAL_83985469_4_k_cu_c01530c3_31294cuda3std3__45__cpo5beginE
	.align		8
        /*0018*/ 	.dword	_ZN39_INTERNAL_83985469_4_k_cu_c01530c3_31294cuda3std3__45__cpo3endE
	.align		8
        /*0020*/ 	.dword	_ZN39_INTERNAL_83985469_4_k_cu_c01530c3_31294cuda3std3__45__cpo6cbeginE
	.align		8
        /*0028*/ 	.dword	_ZN39_INTERNAL_83985469_4_k_cu_c01530c3_31294cuda3std3__45__cpo4cendE
	.align		8
        /*0030*/ 	.dword	_ZN39_INTERNAL_83985469_4_k_cu_c01530c3_31294cuda3std3__441_GLOBAL__N__83985469_4_k_cu_c01530c3_31296ignoreE
	.align		8
        /*0038*/ 	.dword	_ZN39_INTERNAL_83985469_4_k_cu_c01530c3_31294cuda3std3__419piecewise_constructE
	.align		8
        /*0040*/ 	.dword	_ZN39_INTERNAL_83985469_4_k_cu_c01530c3_31294cuda3std3__48in_placeE
	.align		8
        /*0048*/ 	.dword	_ZN39_INTERNAL_83985469_4_k_cu_c01530c3_31294cuda3std6ranges3__45__cpo4swapE
	.align		8
        /*0050*/ 	.dword	_ZN39_INTERNAL_83985469_4_k_cu_c01530c3_31294cuda3std6ranges3__45__cpo9iter_moveE
	.align		8
        /*0058*/ 	.dword	_ZN39_INTERNAL_83985469_4_k_cu_c01530c3_31294cute7productE
	.align		8
        /*0060*/ 	.dword	_ZN39_INTERNAL_83985469_4_k_cu_c01530c3_31294cute1_E
	.align		8
        /*0068*/ 	.dword	$str$24
	.align		8
        /*0070*/ 	.dword	$str$25


//--------------------- .text._ZN7cutlass13device_kernelINS_4fmha6kernel28FmhaKernelTmaWarpSpecializedINS1_10collective30FmhaMainloopTmaWarpSpecializedINS_10bfloat16_tEffN4cute5tupleIJNS7_1CILi128EEESA_NS9_ILi32EEEEEENS8_IJiNS9_ILi1EEENS8_IJiiEEEEEESF_SF_NS4_14ResidualFusionEJEEENS4_15FmhaFwdEpilogueIS6_fNS8_IJNS9_ILi64EEESB_SA_EEEEENS2_23IndividualTileSchedulerEJEEEEEvNT_6ParamsE --------------------------
	.section	.text._ZN7cutlass13device_kernelINS_4fmha6kernel28FmhaKernelTmaWarpSpecializedINS1_10collective30FmhaMainloopTmaWarpSpecializedINS_10bfloat16_tEffN4cute5tupleIJNS7_1CILi128EEESA_NS9_ILi32EEEEEENS8_IJiNS9_ILi1EEENS8_IJiiEEEEEESF_SF_NS4_14ResidualFusionEJEEENS4_15FmhaFwdEpilogueIS6_fNS8_IJNS9_ILi64EEESB_SA_EEEEENS2_23IndividualTileSchedulerEJEEEEEvNT_6ParamsE,"ax",@progbits
	.align	128
.text._ZN7cutlass13device_kernelINS_4fmha6kernel28FmhaKernelTmaWarpSpecializedINS1_10collective30FmhaMainloopTmaWarpSpecializedINS_10bfloat16_tEffN4cute5tupleIJNS7_1CILi128EEESA_NS9_ILi32EEEEEENS8_IJiNS9_ILi1EEENS8_IJiiEEEEEESF_SF_NS4_14ResidualFusionEJEEENS4_15FmhaFwdEpilogueIS6_fNS8_IJNS9_ILi64EEESB_SA_EEEEENS2_23IndividualTileSchedulerEJEEEEEvNT_6ParamsE:
        .type           _ZN7cutlass13device_kernelINS_4fmha6kernel28FmhaKernelTmaWarpSpecializedINS1_10collective30FmhaMainloopTmaWarpSpecializedINS_10bfloat16_tEffN4cute5tupleIJNS7_1CILi128EEESA_NS9_ILi32EEEEEENS8_IJiNS9_ILi1EEENS8_IJiiEEEEEESF_SF_NS4_14ResidualFusionEJEEENS4_15FmhaFwdEpilogueIS6_fNS8_IJNS9_ILi64EEESB_SA_EEEEENS2_23IndividualTileSchedulerEJEEEEEvNT_6ParamsE,@function
        .size           _ZN7cutlass13device_kernelINS_4fmha6kernel28FmhaKernelTmaWarpSpecializedINS1_10collective30FmhaMainloopTmaWarpSpecializedINS_10bfloat16_tEffN4cute5tupleIJNS7_1CILi128EEESA_NS9_ILi32EEEEEENS8_IJiNS9_ILi1EEENS8_IJiiEEEEEESF_SF_NS4_14ResidualFusionEJEEENS4_15FmhaFwdEpilogueIS6_fNS8_IJNS9_ILi64EEESB_SA_EEEEENS2_23IndividualTileSchedulerEJEEEEEvNT_6ParamsE,(.L_x_117 - _ZN7cutlass13device_kernelINS_4fmha6kernel28FmhaKernelTmaWarpSpecializedINS1_10collective30FmhaMainloopTmaWarpSpecializedINS_10bfloat16_tEffN4cute5tupleIJNS7_1CILi128EEESA_NS9_ILi32EEEEEENS8_IJiNS9_ILi1EEENS8_IJiiEEEEEESF_SF_NS4_14ResidualFusionEJEEENS4_15FmhaFwdEpilogueIS6_fNS8_IJNS9_ILi64EEESB_SA_EEEEENS2_23IndividualTileSchedulerEJEEEEEvNT_6ParamsE)
        .other          _ZN7cutlass13device_kernelINS_4fmha6kernel28FmhaKernelTmaWarpSpecializedINS1_10collective30FmhaMainloopTmaWarpSpecializedINS_10bfloat16_tEffN4cute5tupleIJNS7_1CILi128EEESA_NS9_ILi32EEEEEENS8_IJiNS9_ILi1EEENS8_IJiiEEEEEESF_SF_NS4_14ResidualFusionEJEEENS4_15FmhaFwdEpilogueIS6_fNS8_IJNS9_ILi64EEESB_SA_EEEEENS2_23IndividualTileSchedulerEJEEEEEvNT_6ParamsE,@"STO_CUDA_ENTRY STV_DEFAULT"
_ZN7cutlass13device_kernelINS_4fmha6kernel28FmhaKernelTmaWarpSpecializedINS1_10collective30FmhaMainloopTmaWarpSpecializedINS_10bfloat16_tEffN4cute5tupleIJNS7_1CILi128EEESA_NS9_ILi32EEEEEENS8_IJiNS9_ILi1EEENS8_IJiiEEEEEESF_SF_NS4_14ResidualFusionEJEEENS4_15FmhaFwdEpilogueIS6_fNS8_IJNS9_ILi64EEESB_SA_EEEEENS2_23IndividualTileSchedulerEJEEEEEvNT_6ParamsE:
[----:B------:R-:W1:Y:S01]  /*0000*/  LDC R1, c[0x0][0x28] ;  /* 0x00000a00ff017b82 */ /* 0x000e620000000800 */
[----:B------:R-:W2:Y:S01]  /*0010*/  S2R R0, SR_TID.X ;  /* 0x0000000000007919 */ /* 0x000ea20000002100 */
[----:B------:R-:W-:Y:S01]  /*0020*/  ELECT P1, URZ, PT ;  /* 0x00000000003f782f */ /* 0x000fe20003820000 */
[----:B------:R-:W-:Y:S01]  /*0030*/  BSSY B0, `(.L_x_0) ;  /* 0x0000017000007945 */ /* 0x000fe20003800000 */
[----:B--2---:R-:W-:-:S05]  /*0040*/  SHF.R.U32.HI R2, RZ, 0x5, R0 ;  /* 0x00000005ff027819 */ /* 0x004fca0000011600 */
[----:B------:R-:W2:Y:S02]  /*0050*/  SHFL.IDX PT, R3, R2, RZ, 0x1f ;  /* 0x00001fff02037589 */ /* 0x000ea400000e0000 */
[----:B--2---:R-:W-:Y:S02]  /*0060*/  R2UR UR4, R3 ;  /* 0x00000000030472ca */ /* 0x004fe400000e0000 */
[----:B------:R-:W-:-:S06]  /*0070*/  SHF.R.U32.HI R3, RZ, 0x7, R0 ;  /* 0x00000007ff037819 */ /* 0x000fcc0000011600 */
[----:B------:R-:W2:Y:S05]  /*0080*/  SHFL.IDX PT, R3, R3, RZ, 0x1f ;  /* 0x00001fff03037589 */ /* 0x000eaa00000e0000 */
[----:B------:R-:W-:Y:S02]  /*0090*/  USHF.R.S32.HI UR5, URZ, 0x1f, UR4 ;  /* 0x0000001f3f057899 */ /* 0x000fe40008011404 */
[----:B------:R-:W-:Y:S02]  /*00a0*/  ISETP.NE.OR P0, PT, RZ, UR4, !P1 ;  /* 0x00000004ff007c0c */ /* 0x000fe4000cf05670 */
[----:B------:R-:W-:-:S04]  /*00b0*/  ULEA.HI UR5, UR5, UR4, URZ, 0x2 ;  /* 0x0000000405057291 */ /* 0x000fc8000f8f103f */
[----:B------:R-:W-:-:S04]  /*00c0*/  ULOP3.LUT UR5, UR5, 0xfffffffc, URZ, 0xc0, !UPT ;  /* 0xfffffffc05057892 */ /* 0x000fc8000f8ec03f */
[----:B------:R-:W-:-:S03]  /*00d0*/  UIADD3 UR10, UR4, -UR5, URZ ;  /* 0x80000005040a7290 */ /* 0x000fc6000fffe03f */
[----:B-1----:R-:W-:Y:S09]  /*00e0*/  @P0 BRA `(.L_x_1) ;  /* 0x00000000002c0947 */ /* 0x002ff20003800000 */
[----:B------:R-:W-:Y:S02]  /*00f0*/  ULDC.64 UR4, c[0x0][0x198] ;  /* 0x0000660000047ab9 */ /* 0x000fe40000000a00 */
[----:B------:R-:W-:Y:S02]  /*0100*/  UIADD3 UR6, UP0, UR4, 0xf0, URZ ;  /* 0x000000f004067890 */ /* 0x000fe4000ff1e03f */
[----:B------:R-:W-:Y:S02]  /*0110*/  UIADD3 UR8, UP1, UR4, 0x1f0, URZ ;  /* 0x000001f004087890 */ /* 0x000fe4000ff3e03f */
[----:B------:R-:W-:Y:S02]  /*0120*/  UIADD3 UR4, UP2, UR4, 0x2f0, URZ ;  /* 0x000002f004047890 */ /* 0x000fe4000ff5e03f */
[----:B------:R-:W-:Y:S02]  /*0130*/  UIADD3.X UR7, URZ, UR5, URZ, UP0, !UPT ;  /* 0x000000053f077290 */ /* 0x000fe400087fe43f */
[----:B------:R-:W-:-:S02]  /*0140*/  UIADD3.X UR9, URZ, UR5, URZ, UP1, !UPT ;  /* 0x000000053f097290 */ /* 0x000fc40008ffe43f */
[----:B------:R-:W-:-:S05]  /*0150*/  UIADD3.X UR5, URZ, UR5, URZ, UP2, !UPT ;  /* 0x000000053f057290 */ /* 0x000fca00097fe43f */
[----:B------:R1:W-:Y:S02]  /*0160*/  UTMACCTL.PF [UR6] ;  /* 0x00000000060079b9 */ /* 0x0003e40008040000 */
[----:B------:R1:W-:Y:S02]  /*0170*/  UTMACCTL.PF [UR8] ;  /* 0x00000000080079b9 */ /* 0x0003e40008040000 */
[----:B------:R1:W-:Y:S02]  /*0180*/  UTMACCTL.PF [UR4] ;  /* 0x00000000040079b9 */ /* 0x0003e40008040000 */
[----:B-1----:R-:W-:Y:S01]  /*0190*/  NOP ;  /* 0x0000000000007918 */ /* 0x002fe20000000000 */
.L_x_1:
[----:B------:R-:W-:Y:S05]  /*01a0*/  BSYNC B0 ;  /* 0x0000000000007941 */ /* 0x000fea0003800000 */
.L_x_0:
[----:B------:R-:W1:Y:S01]  /*01b0*/  SHFL.IDX PT, R4, R2, RZ, 0x1f ;  /* 0x00001fff02047589 */ /* 0x000e6200000e0000 */
[----:B--2---:R-:W-:Y:S01]  /*01c0*/  R2UR UR36, R3 ;  /* 0x00000000032472ca */ /* 0x004fe200000e0000 */
[----:B------:R-:W-:-:S12]  /*01d0*/  UISETP.NE.AND UP0, UPT, UR10, 0x1, UPT ;  /* 0x000000010a00788c */ /* 0x000fd8000bf05270 */
[----:B------:R-:W-:Y:S02]  /*01e0*/  UIADD3 UR7, UR36, -0x1, URZ ;  /* 0xffffffff24077890 */ /* 0x000fe4000fffe03f */
[----:B------:R-:W-:Y:S02]  /*01f0*/  UISETP.EQ.AND UP0, UPT, UR36, URZ, !UP0 ;  /* 0x0000003f2400728c */ /* 0x000fe4000c702270 */
[----:B------:R-:W-:Y:S02]  /*0200*/  UISETP.GE.U32.AND UP1, UPT, UR7, 0x4, UPT ;  /* 0x000000040700788c */ /* 0x000fe4000bf26070 */
[----:B------:R-:W-:Y:S01]  /*0210*/  USEL UR6, URZ, 0x1, !UP0 ;  /* 0x000000013f067887 */ /* 0x000fe2000c000000 */
[----:B-1----:R-:W-:-:S03]  /*0220*/  ISETP.NE.AND P0, PT, R4, RZ, PT ;  /* 0x000000ff0400720c */ /* 0x002fc60003f05270 */
[----:B------:R-:W-:-:S10]  /*0230*/  USEL UR6, UR6, 0x2, UP1 ;  /* 0x0000000206067887 */ /* 0x000fd40008800000 */
[----:B------:R-:W-:Y:S05]  /*0240*/  @P0 BRA `(.L_x_2) ;  /* 0x0000000000480947 */ /* 0x000fea0003800000 */
[----:B------:R-:W1:Y:S01]  /*0250*/  S2UR UR11, SR_CgaCtaId ;  /* 0x00000000000b79c3 */ /* 0x000e620000008800 */
[----:B------:R-:W-:Y:S01]  /*0260*/  UMOV UR4, 0x400 ;  /* 0x0000040000047882 */ /* 0x000fe20000000000 */
[----:B------:R-:W-:Y:S01]  /*0270*/  UMOV UR5, 0x1 ;  /* 0x0000000100057882 */ /* 0x000fe20000000000 */
[----:B------:R-:W-:Y:S01]  /*0280*/  UMOV UR8, 0x80 ;  /* 0x0000008000087882 */ /* 0x000fe20000000000 */
[----:B------:R-:W-:Y:S01]  /*0290*/  ELECT P0, URZ, PT ;  /* 0x00000000003f782f */ /* 0x000fe20003800000 */
[----:B------:R-:W-:-:S04]  /*02a0*/  UIADD3 UR8, -UR8, 0x100000, URZ ;  /* 0x0010000008087890 */ /* 0x000fc8000fffe13f */
[----:B------:R-:W-:Y:S02]  /*02b0*/  USHF.L.U32 UR9, UR8, 0xb, URZ ;  /* 0x0000000b08097899 */ /* 0x000fe4000800063f */
[----:B------:R-:W-:Y:S02]  /*02c0*/  USHF.L.U32 UR8, UR8, 0x1, URZ ;  /* 0x0000000108087899 */ /* 0x000fe4000800063f */
[----:B-1----:R-:W-:Y:S02]  /*02d0*/  ULEA UR11, UR11, UR4, 0x18 ;  /* 0x000000040b0b7291 */ /* 0x002fe4000f8ec03f */
[----:B------:R-:W-:-:S04]  /*02e0*/  UIADD3 UR4, -UR5, 0x100000, URZ ;  /* 0x0010000005047890 */ /* 0x000fc8000fffe13f */
[----:B------:R-:W-:Y:S02]  /*02f0*/  USHF.L.U32 UR5, UR4, 0xb, URZ ;  /* 0x0000000b04057899 */ /* 0x000fe4000800063f */
[----:B------:R-:W-:Y:S01]  /*0300*/  USHF.L.U32 UR4, UR4, 0x1, URZ ;  /* 0x0000000104047899 */ /* 0x000fe2000800063f */
[----:B------:R-:W1:Y:S11]  /*0310*/  FENCE.VIEW.ASYNC.S ;  /* 0x00000000000073c6 */ /* 0x000e760000000000 */
[----:B-1----:R1:W2:Y:S01]  /*0320*/  SYNCS.EXCH.64 URZ, [UR11+0xc050], UR4 ;  /* 0x00c050040b3f75b2 */ /* 0x0022a20008000100 */
[----:B------:R1:W3:Y:S01]  /*0330*/  SYNCS.EXCH.64 URZ, [UR11+0xc060], UR8 ;  /* 0x00c060080b3f75b2 */ /* 0x0002e20008000100 */
[----:B------:R1:W4:Y:S01]  /*0340*/  SYNCS.EXCH.64 URZ, [UR11+0xc058], UR4 ;  /* 0x00c058040b3f75b2 */ /* 0x0003220008000100 */
[----:B------:R1:W1:Y:S01]  /*0350*/  SYNCS.EXCH.64 URZ, [UR11+0xc068], UR8 ;  /* 0x00c068080b3f75b2 */ /* 0x0002620008000100 */
[----:B------:R-:W-:Y:S01]  /*0360*/  NOP ;  /* 0x0000000000007918 */ /* 0x000fe20000000000 */
.L_x_2:
[----:B------:R-:W5:Y:S01]  /*0370*/  SHFL.IDX PT, R3, R2, RZ, 0x1f ;  /* 0x00001fff02037589 */ /* 0x000f6200000e0000 */
[----:B------:R-:W-:Y:S01]  /*0380*/  NOP ;  /* 0x0000000000007918 */ /* 0x000fe20000000000 */
[----:B-----5:R-:W-:-:S13]  /*0390*/  ISETP.NE.AND P0, PT, R3, RZ, PT ;  /* 0x000000ff0300720c */ /* 0x020fda0003f05270 */
[----:B------:R-:W-:Y:S05]  /*03a0*/  @P0 BRA `(.L_x_3) ;  /* 0x0000000000600947 */ /* 0x000fea0003800000 */
[----:B-1----:R-:W1:Y:S01]  /*03b0*/  S2UR UR5, SR_CgaCtaId ;  /* 0x00000000000579c3 */ /* 0x002e620000008800 */
[----:B------:R-:W-:Y:S01]  /*03c0*/  UMOV UR4, 0x400 ;  /* 0x0000040000047882 */ /* 0x000fe20000000000 */
[----:B------:R-:W-:Y:S01]  /*03d0*/  UMOV UR8, 0x1 ;  /* 0x0000000100087882 */ /* 0x000fe20000000000 */
[----:B------:R-:W-:Y:S01]  /*03e0*/  UMOV UR12, 0x100 ;  /* 0x00000100000c7882 */ /* 0x000fe20000000000 */
[----:B------:R-:W-:-:S04]  /*03f0*/  UIADD3 UR8, -UR8, 0x100000, URZ ;  /* 0x0010000008087890 */ /* 0x000fc8000fffe13f */
[----:B------:R-:W-:Y:S02]  /*0400*/  USHF.L.U32 UR9, UR8, 0xb, URZ ;  /* 0x0000000b08097899 */ /* 0x000fe4000800063f */
[----:B------:R-:W-:Y:S01]  /*0410*/  USHF.L.U32 UR8, UR8, 0x1, URZ ;  /* 0x0000000108087899 */ /* 0x000fe2000800063f */
[----:B------:R-:W-:Y:S01]  /*0420*/  ELECT P0, URZ, PT ;  /* 0x00000000003f782f */ /* 0x000fe20003800000 */
[----:B-1----:R-:W-:Y:S02]  /*0430*/  ULEA UR11, UR5, UR4, 0x18 ;  /* 0x00000004050b7291 */ /* 0x002fe4000f8ec03f */
[----:B------:R-:W-:-:S04]  /*0440*/  UIADD3 UR4, -UR12, 0x100000, URZ ;  /* 0x001000000c047890 */ /* 0x000fc8000fffe13f */
[----:B------:R-:W-:Y:S02]  /*0450*/  USHF.L.U32 UR5, UR4, 0xb, URZ ;  /* 0x0000000b04057899 */ /* 0x000fe4000800063f */
[----:B------:R-:W-:Y:S01]  /*0460*/  USHF.L.U32 UR4, UR4, 0x1, URZ ;  /* 0x0000000104047899 */ /* 0x000fe2000800063f */
[----:B------:R-:W1:Y:S03]  /*0470*/  FENCE.VIEW.ASYNC.S ;  /* 0x00000000000073c6 */ /* 0x000e660000000000 */
[----:B-1----:R1:W1:Y:S08]  /*0480*/  SYNCS.EXCH.64 URZ, [UR11+0xc000], UR8 ;  /* 0x00c000080b3f75b2 */ /* 0x0022700008000100 */
[----:B------:R1:W1:Y:S01]  /*0490*/  SYNCS.EXCH.64 URZ, [UR11+0xc028], UR4 ;  /* 0x00c028040b3f75b2 */ /* 0x0002620008000100 */
        /* <DEDUP_REMOVED lines=8> */
[----:B------:R-:W-:Y:S01]  /*0520*/  NOP ;  /* 0x0000000000007918 */ /* 0x000fe20000000000 */
.L_x_3:
        /* <DEDUP_REMOVED lines=21> */
[----:B------:R-:W-:Y:S01]  /*0680*/  NOP ;  /* 0x0000000000007918 */ /* 0x000fe20000000000 */
.L_x_4:
[----:B------:R-:W5:Y:S01]  /*0690*/  SHFL.IDX PT, R3, R2, RZ, 0x1f ;  /* 0x00001fff02037589 */ /* 0x000f6200000e0000 */
[----:B------:R-:W-:Y:S01]  /*06a0*/  ELECT P0, URZ, PT ;  /* 0x00000000003f782f */ /* 0x000fe20003800000 */
[----:B------:R-:W-:Y:S01]  /*06b0*/  NOP ;  /* 0x0000000000007918 */ /* 0x000fe20000000000 */
[----:B-1----:R-:W-:Y:S02]  /*06c0*/  UMOV UR4, 0x80 ;  /* 0x0000008000047882 */ /* 0x002fe40000000000 */
[C---:B-----5:R-:W-:Y:S02]  /*06d0*/  ISETP.NE.OR P0, PT, R3.reuse, RZ, !P0 ;  /* 0x000000ff0300720c */ /* 0x060fe40004705670 */
[----:B------:R-:W-:-:S11]  /*06e0*/  ISETP.NE.AND P2, PT, R3, RZ, PT ;  /* 0x000000ff0300720c */ /* 0x000fd60003f45270 */
[----:B------:R-:W-:Y:S01]  /*06f0*/  VOTEU.ALL UP0, P0 ;  /* 0x00000000003f7886 */ /* 0x000fe20000000000 */
[----:B------:R-:W-:Y:S01]  /*0700*/  VOTEU.ALL UP1, P0 ;  /* 0x00000000003f7886 */ /* 0x000fe20000020000 */
[----:B------:R-:W-:Y:S01]  /*0710*/  VOTEU.ALL UP2, P0 ;  /* 0x00000000003f7886 */ /* 0x000fe20000040000 */
[----:B------:R-:W-:Y:S02]  /*0720*/  VOTEU.ALL UP3, P0 ;  /* 0x00000000003f7886 */ /* 0x000fe40000060000 */
[----:B------:R-:W1:Y:S01]  /*0730*/  @!UP0 S2UR UR9, SR_CgaCtaId ;  /* 0x00000000000989c3 */ /* 0x000e620000008800 */
[----:B------:R-:W-:Y:S01]  /*0740*/  @!UP0 UMOV UR8, 0x400 ;  /* 0x0000040000088882 */ /* 0x000fe20000000000 */
[----:B------:R-:W-:-:S04]  /*0750*/  @!UP0 UIADD3 UR4, -UR4, 0x100000, URZ ;  /* 0x0010000004048890 */ /* 0x000fc8000fffe13f */
[----:B------:R-:W-:Y:S02]  /*0760*/  @!UP0 USHF.L.U32 UR5, UR4, 0xb, URZ ;  /* 0x0000000b04058899 */ /* 0x000fe4000800063f */
[----:B------:R-:W-:Y:S02]  /*0770*/  @!UP0 USHF.L.U32 UR4, UR4, 0x1, URZ ;  /* 0x0000000104048899 */ /* 0x000fe4000800063f */
[----:B-1----:R-:W-:Y:S01]  /*0780*/  @!UP0 ULEA UR8, UR9, UR8, 0x18 ;  /* 0x0000000809088291 */ /* 0x002fe2000f8ec03f */
[----:B------:R-:W-:Y:S01]  /*0790*/  VOTEU.ALL UP0, P0 ;  /* 0x00000000003f7886 */ /* 0x000fe20000000000 */
[----:B------:R-:W1:Y:S10]  /*07a0*/  FENCE.VIEW.ASYNC.S ;  /* 0x00000000000073c6 */ /* 0x000e740000000000 */
[----:B-1----:R1:W1:Y:S01]  /*07b0*/  @!UP0 SYNCS.EXCH.64 URZ, [UR8+0xc090], UR4 ;  /* 0x00c09004083f85b2 */ /* 0x0022620008000100 */
[----:B------:R1:W1:Y:S01]  /*07c0*/  @!UP1 SYNCS.EXCH.64 URZ, [UR8+0xc098], UR4 ;  /* 0x00c09804083f95b2 */ /* 0x0002620008000100 */
[----:B------:R1:W1:Y:S01]  /*07d0*/  @!UP2 SYNCS.EXCH.64 URZ, [UR8+0xc0a0], UR4 ;  /* 0x00c0a004083fa5b2 */ /* 0x0002620008000100 */
[----:B------:R1:W1:Y:S01]  /*07e0*/  @!UP3 SYNCS.EXCH.64 URZ, [UR8+0xc0a8], UR4 ;  /* 0x00c0a804083fb5b2 */ /* 0x0002620008000100 */
[----:B------:R-:W-:Y:S01]  /*07f0*/  NOP ;  /* 0x0000000000007918 */ /* 0x000fe20000000000 */
[----:B------:R-:W-:Y:S05]  /*0800*/  @P2 BRA `(.L_x_5) ;  /* 0x0000000000402947 */ /* 0x000fea0003800000 */
[----:B-1----:R-:W1:Y:S01]  /*0810*/  S2UR UR5, SR_CgaCtaId ;  /* 0x00000000000579c3 */ /* 0x002e620000008800 */
[----:B------:R-:W-:Y:S01]  /*0820*/  UMOV UR4, 0x400 ;  /* 0x0000040000047882 */ /* 0x000fe20000000000 */
[----:B------:R-:W-:Y:S01]  /*0830*/  UMOV UR8, 0x20 ;  /* 0x0000002000087882 */ /* 0x000fe20000000000 */
[----:B------:R-:W-:Y:S01]  /*0840*/  UMOV UR9, 0x80 ;  /* 0x0000008000097882 */ /* 0x000fe20000000000 */
[----:B------:R-:W-:Y:S01]  /*0850*/  ELECT P0, URZ, PT ;  /* 0x00000000003f782f */ /* 0x000fe20003800000 */
[----:B-1----:R-:W-:Y:S02]  /*0860*/  ULEA UR11, UR5, UR4, 0x18 ;  /* 0x00000004050b7291 */ /* 0x002fe4000f8ec03f */
[----:B------:R-:W-:-:S04]  /*0870*/  UIADD3 UR4, -UR8, 0x100000, URZ ;  /* 0x0010000008047890 */ /* 0x000fc8000fffe13f */
[----:B------:R-:W-:Y:S02]  /*0880*/  USHF.L.U32 UR5, UR4, 0xb, URZ ;  /* 0x0000000b04057899 */ /* 0x000fe4000800063f */
[----:B------:R-:W-:Y:S02]  /*0890*/  USHF.L.U32 UR4, UR4, 0x1, URZ ;  /* 0x0000000104047899 */ /* 0x000fe4000800063f */
[----:B------:R-:W-:-:S04]  /*08a0*/  UIADD3 UR8, -UR9, 0x100000, URZ ;  /* 0x0010000009087890 */ /* 0x000fc8000fffe13f */
[----:B------:R-:W-:Y:S02]  /*08b0*/  USHF.L.U32 UR9, UR8, 0xb, URZ ;  /* 0x0000000b08097899 */ /* 0x000fe4000800063f */
[----:B------:R-:W-:Y:S01]  /*08c0*/  USHF.L.U32 UR8, UR8, 0x1, URZ ;  /* 0x0000000108087899 */ /* 0x000fe2000800063f */
[----:B------:R-:W1:Y:S03]  /*08d0*/  FENCE.VIEW.ASYNC.S ;  /* 0x00000000000073c6 */ /* 0x000e660000000000 */
[----:B-1----:R1:W1:Y:S08]  /*08e0*/  SYNCS.EXCH.64 URZ, [UR11+0xc0c0], UR4 ;  /* 0x00c0c0040b3f75b2 */ /* 0x0022700008000100 */
[----:B------:R1:W1:Y:S01]  /*08f0*/  SYNCS.EXCH.64 URZ, [UR11+0xc0c8], UR8 ;  /* 0x00c0c8080b3f75b2 */ /* 0x0002620008000100 */
[----:B------:R-:W-:Y:S01]  /*0900*/  NOP ;  /* 0x0000000000007918 */ /* 0x000fe20000000000 */
.L_x_5:
[----:B------:R-:W-:Y:S01]  /*0910*/  ISETP.NE.AND P0, PT, RZ, UR36, PT ;  /* 0x00000024ff007c0c */ /* 0x000fe2000bf05270 */
[----:B------:R-:W-:Y:S01]  /*0920*/  IMAD.U32 R2, RZ, RZ, UR10 ;  /* 0x0000000aff027e24 */ /* 0x000fe2000f8e00ff */
[----:B------:R-:W-:Y:S01]  /*0930*/  NOP ;  /* 0x0000000000007918 */ /* 0x000fe20000000000 */
[----:B------:R-:W-:Y:S01]  /*0940*/  UISETP.NE.AND UP1, UPT, UR36, 0x1, UPT ;  /* 0x000000012400788c */ /* 0x000fe2000bf25270 */
[----:B-1234-:R-:W-:Y:S02]  /*0950*/  BAR.SYNC.DEFER_BLOCKING 0x0 ;  /* 0x0000000000007b1d */ /* 0x01efe40000010000 */
[----:B------:R-:W-:-:S07]  /*0960*/  ISETP.EQ.AND P2, PT, R2, 0x1, P1 ;  /* 0x000000010200780c */ /* 0x000fce0000f42270 */
[----:B------:R-:W-:Y:S06]  /*0970*/  @!P0 BRA `(.L_x_6) ;  /* 0x00000098004c8947 */ /* 0x000fec0003800000 */
[----:B------:R-:W-:-:S06]  /*0980*/  UISETP.GT.U32.AND UP0, UPT, UR7, 0x3, UPT ;  /* 0x000000030700788c */ /* 0x000fcc000bf04070 */
[----:B------:R-:W-:-:S13]  /*0990*/  PLOP3.LUT P0, PT, PT, PT, UP0, 0x80, 0x0 ;  /* 0x000000000000781c */ /* 0x000fda0003f0f008 */
[----:B------:R-:W-:Y:S05]  /*09a0*/  @P0 EXIT ;  /* 0x000000000000094d */ /* 0x000fea0003800000 */
.L_x_7:
[----:B------:R-:W-:-:S08]  /*09b0*/  NOP ;  /* 0x0000000000007918 */ /* 0x000fd00000000000 */
[----:B------:R-:W1:Y:S02]  /*09c0*/  USETMAXREG.TRY_ALLOC.CTAPOOL UP0, 0xf0 ;  /* 0x000000f0000079c8 */ /* 0x000e640008000600 */
[----:B-1----:R-:W-:-:S13]  /*09d0*/  PLOP3.LUT P0, PT, PT, PT, UP0, 0x80, 0x0 ;  /* 0x000000000000781c */ /* 0x002fda0003f0f008 */
[----:B------:R-:W-:Y:S05]  /*09e0*/  @!P0 BRA `(.L_x_7) ;  /* 0xfffffffc00f08947 */ /* 0x000fea000383ffff */
[----:B------:R-:W-:Y:S01]  /*09f0*/  PLOP3.LUT P0, PT, PT, PT, UP1, 0x80, 0x0 ;  /* 0x000000000000781c */ /* 0x000fe20003f0f018 */
[----:B------:R-:W1:Y:S01]  /*0a00*/  S2UR UR42, SR_CTAID.X ;  /* 0x00000000002a79c3 */ /* 0x000e620000002500 */
[----:B------:R-:W-:Y:S01]  /*0a10*/  UMOV UR4, URZ ;  /* 0x0000003f00047c82 */ /* 0x000fe20008000000 */
[----:B------:R-:W-:-:S10]  /*0a20*/  UMOV UR5, URZ ;  /* 0x0000003f00057c82 */ /* 0x000fd40008000000 */
[----:B------:R-:W-:Y:S05]  /*0a30*/  @!P0 BRA `(.L_x_8) ;  /* 0x00000000003c8947 */ /* 0x000fea0003800000 */
[----:B------:R-:W-:Y:S01]  /*0a40*/  UISETP.NE.AND UP0, UPT, UR36, 0x2, UPT ;  /* 0x000000022400788c */ /* 0x000fe2000bf05270 */
[----:B------:R-:W-:-:S05]  /*0a50*/  UMOV UR5, 0x1 ;  /* 0x0000000100057882 */ /* 0x000fca0000000000 */
[----:B------:R-:W-:-:S13]  /*0a60*/  PLOP3.LUT P1, PT, PT, PT, UP0, 0x80, 0x0 ;  /* 0x000000000000781c */ /* 0x000fda0003f2f008 */
[----:B------:R-:W-:Y:S05]  /*0a70*/  @!P1 BRA `(.L_x_8) ;  /* 0x00000000002c9947 */ /* 0x000fea0003800000 */
[----:B------:R-:W-:-:S06]  /*0a80*/  UISETP.NE.AND UP0, UPT, UR36, 0x3, UPT ;  /* 0x000000032400788c */ /* 0x000fcc000bf05270 */
[----:B------:R-:W-:-:S13]  /*0a90*/  PLOP3.LUT P1, PT, PT, PT, UP0, 0x80, 0x0 ;  /* 0x000000000000781c */ /* 0x000fda0003f2f008 */
[----:B------:R-:W-:Y:S05]  /*0aa0*/  @!P1 BRA `(.L_x_9) ;  /* 0x0000000000189947 */ /* 0x000fea0003800000 */
[----:B------:R-:W-:-:S11]  /*0ab0*/  UISETP.NE.AND UP0, UPT, UR36, 0x4, UPT ;  /* 0x000000042400788c */ /* 0x000fd6000bf05270 */
[----:B------:R-:W-:Y:S01]  /*0ac0*/  @!UP0 UMOV UR4, 0x1 ;  /* 0x0000000100048882 */ /* 0x000fe20000000000 */
[----:B------:R-:W-:Y:S01]  /*0ad0*/  @!UP0 UMOV UR5, 0x1 ;  /* 0x0000000100058882 */ /* 0x000fe20000000000 */
[----:B------:R-:W-:Y:S01]  /*0ae0*/  @UP0 UMOV UR4, URZ ;  /* 0x0000003f00040c82 */ /* 0x000fe20008000000 */
[----:B------:R-:W-:Y:S01]  /*0af0*/  @UP0 UMOV UR5, URZ ;  /* 0x0000003f00050c82 */ /* 0x000fe20008000000 */
[----:B------:R-:W-:Y:S05]  /*0b00*/  BRA `(.L_x_8) ;  /* 0x0000000000087947 */ /* 0x000fea0003800000 */
.L_x_9:
[----:B------:R-:W-:Y:S01]  /*0b10*/  UMOV UR4, 0x1 ;  /* 0x0000000100047882 */ /* 0x000fe20000000000 */
[----:B------:R-:W-:-:S05]  /*0b20*/  UMOV UR5, URZ ;  /* 0x0000003f00057c82 */ /* 0x000fca0008000000 */
.L_x_8:
[----:B------:R-:W-:Y:S05]  /*0b30*/  @!P0 BRA `(.L_x_10) ;  /* 0x00000000003c8947 */ /* 0x000fea0003800000 */
[----:B------:R-:W-:-:S06]  /*0b40*/  UISETP.NE.AND UP0, UPT, UR36, 0x2, UPT ;  /* 0x000000022400788c */ /* 0x000fcc000bf05270 */
[----:B------:R-:W-:-:S13]  /*0b50*/  PLOP3.LUT P0, PT, PT, PT, UP0, 0x80, 0x0 ;  /* 0x000000000000781c */ /* 0x000fda0003f0f008 */
[----:B------:R-:W-:Y:S05]  /*0b60*/  @!P0 BRA `(.L_x_11) ;  /* 0x0000000000288947 */ /* 0x000fea0003800000 */
[----:B------:R-:W-:-:S06]  /*0b70*/  UISETP.NE.AND UP0, UPT, UR36, 0x3, UPT ;  /* 0x000000032400788c */ /* 0x000fcc000bf05270 */
[----:B------:R-:W-:-:S13]  /*0b80*/  PLOP3.LUT P0, PT, PT, PT, UP0, 0x80, 0x0 ;  /* 0x000000000000781c */ /* 0x000fda0003f0f008 */
[----:B------:R-:W-:Y:S05]  /*0b90*/  @!P0 BRA `(.L_x_12) ;  /* 0x0000000000148947 */ /* 0x000fea0003800000 */
[----:B------:R-:W-:-:S06]  /*0ba0*/  UISETP.NE.AND UP0, UPT, UR36, 0x4, UPT ;  /* 0x000000042400788c */ /* 0x000fcc000bf05270 */
[----:B------:R-:W-:-:S13]  /*0bb0*/  PLOP3.LUT P0, PT, PT, PT, UP0, 0x80, 0x0 ;  /* 0x000000000000781c */ /* 0x000fda0003f0f008 */
[----:B------:R-:W-:Y:S05]  /*0bc0*/  @P0 BRA `(.L_x_13) ;  /* 0x00000000001c0947 */ /* 0x000fea0003800000 */
[----:B-1----:R-:W-:Y:S01]  /*0bd0*/  ULEA UR42, UR42, 0x3, 0x1 ;  /* 0x000000032a2a7891 */ /* 0x002fe2000f8e083f */
[----:B------:R-:W-:Y:S11]  /*0be0*/  BRA `(.L_x_13) ;  /* 0x0000000000147947 */ /* 0x000ff60003800000 */
.L_x_12:
[----:B-1----:R-:W-:Y:S01]  /*0bf0*/  ULEA UR42, UR42, 0x2, 0x1 ;  /* 0x000000022a2a7891 */ /* 0x002fe2000f8e083f */
[----:B------:R-:W-:Y:S11]  /*0c00*/  BRA `(.L_x_13) ;  /* 0x00000000000c7947 */ /* 0x000ff60003800000 */
.L_x_11:
[----:B-1----:R-:W-:Y:S01]  /*0c10*/  ULEA UR42, UR42, 0x1, 0x1 ;  /* 0x000000012a2a7891 */ /* 0x002fe2000f8e083f */
[----:B------:R-:W-:Y:S11]  /*0c20*/  BRA `(.L_x_13) ;  /* 0x0000000000047947 */ /* 0x000ff60003800000 */
.L_x_10:
[----:B-1----:R-:W-:-:S12]  /*0c30*/  USHF.L.U32 UR42, UR42, 0x1, URZ ;  /* 0x000000012a2a7899 */ /* 0x002fd8000800063f */
.L_x_13:
[----:B------:R-:W-:-:S04]  /*0c40*/  ULOP3.LUT UR8, UR6, 0x1, URZ, 0xfc, !UPT ;  /* 0x0000000106087892 */ /* 0x000fc8000f8efc3f */
[----:B------:R-:W-:-:S06]  /*0c50*/  UISETP.NE.AND UP0, UPT, UR8, 0x3, UPT ;  /* 0x000000030800788c */ /* 0x000fcc000bf05270 */
[----:B------:R-:W-:-:S13]  /*0c60*/  PLOP3.LUT P0, PT, PT, PT, UP0, 0x80, 0x0 ;  /* 0x000000000000781c */ /* 0x000fda0003f0f008 */
[----:B------:R-:W-:Y:S05]  /*0c70*/  @!P0 BRA `(.L_x_14) ;  /* 0x0000000000048947 */ /* 0x000fea0003800000 */
[----:B-1----:R-:W-:Y:S01]  /*0c80*/  BPT.TRAP 0x1 ;  /* 0x000000040000795c */ /* 0x002fe20000300000 */
.L_x_14:
[----:B------:R-:W2:Y:S01]  /*0c90*/  S2UR UR8, SR_CgaCtaId ;  /* 0x00000000000879c3 */ /* 0x000ea20000008800 */
[----:B------:R-:W-:Y:S01]  /*0ca0*/  UMOV UR37, 0x400 ;  /* 0x0000040000257882 */ /* 0x000fe20000000000 */
[----:B------:R-:W-:Y:S01]  /*0cb0*/  IMAD.U32 R2, RZ, RZ, UR4 ;  /* 0x00000004ff027e24 */ /* 0x000fe2000f8e00ff */
[----:B------:R-:W-:-:S04]  /*0cc0*/  SHF.R.S32.HI R3, RZ, 0x1f, R0 ;  /* 0x0000001fff037819 */ /* 0x000fc80000011400 */
[----:B------:R-:W-:Y:S02]  /*0cd0*/  SHF.L.U32 R2, R2, 0x1f, RZ ;  /* 0x0000001f02027819 */ /* 0x000fe400000006ff */
[----:B------:R-:W-:-:S04]  /*0ce0*/  LEA.HI R3, R3, R0, RZ, 0x7 ;  /* 0x0000000003037211 */ /* 0x000fc800078f38ff */
[----:B------:R-:W-:-:S04]  /*0cf0*/  LOP3.LUT R3, R3, 0xffffff80, RZ, 0xc0, !PT ;  /* 0xffffff8003037812 */ /* 0x000fc800078ec0ff */
[----:B------:R-:W-:-:S04]  /*0d00*/  IADD3 R3, -R3, R0, RZ ;  /* 0x0000000003037210 */ /* 0x000fc80007ffe1ff */
[----:B------:R-:W-:Y:S01]  /*0d10*/  SHF.R.S32.HI R0, RZ, 0x1f, R3 ;  /* 0x0000001fff007819 */ /* 0x000fe20000011403 */
[----:B--2---:R-:W-:-:S03]  /*0d20*/  ULEA UR37, UR8, UR37, 0x18 ;  /* 0x0000002508257291 */ /* 0x004fc6000f8ec03f */
[----:B------:R-:W-:Y:S01]  /*0d30*/  LEA.HI R0, R0, R3, RZ, 0x2 ;  /* 0x0000000300007211 */ /* 0x000fe200078f10ff */
[----:B------:R-:W-:-:S03]  /*0d40*/  ULEA UR8, UR5, UR37, 0x3 ;  /* 0x0000002505087291 */ /* 0x000fc6000f8e183f */
[----:B------:R-:W-:-:S05]  /*0d50*/  LOP3.LUT R0, R0, 0x7ffffffc, RZ, 0xc0, !PT ;  /* 0x7ffffffc00007812 */ /* 0x000fca00078ec0ff */
[----:B------:R-:W-:Y:S01]  /*0d60*/  IMAD.IADD R3, R3, 0x1, -R0 ;  /* 0x0000000103037824 */ /* 0x000fe200078e0a00 */
[----:B------:R-:W2:Y:S02]  /*0d70*/  SYNCS.PHASECHK.TRANS64.TRYWAIT P1, [UR8+0xc050], R2 ;  /* 0x00c05002ff0075a7 */ /* 0x000ea40008020148 */
[----:B--2---:R-:W-:Y:S05]  /*0d80*/  @!P1 BRA `(.L_x_15) ;  /* 0x000000a400549947 */ /* 0x004fea0003800000 */
.L_x_99:
[----:B------:R-:W-:Y:S01]  /*0d90*/  IMAD.SHL.U32 R3, R3, 0x2, RZ ;  /* 0x0000000203037824 */ /* 0x000fe200078e00ff */
[----:B------:R-:W-:Y:S06]  /*0da0*/  @!P0 BRA `(.L_x_16) ;  /* 0x0000000000048947 */ /* 0x000fec0003800000 */
[----:B-1----:R-:W-:Y:S01]  /*0db0*/  BPT.TRAP 0x1 ;  /* 0x000000040000795c */ /* 0x002fe20000300000 */
.L_x_16:
[----:B------:R-:W-:-:S04]  /*0dc0*/  SHF.L.U32 R7, RZ, 0x1f, RZ ;  /* 0x0000001fff077819 */ /* 0x000fc800000006ff */
[----:B------:R-:W3:Y:S02]  /*0dd0*/  SYNCS.PHASECHK.TRANS64.TRYWAIT P1, [UR37+0xc000], R7 ;  /* 0x00c00007ff0075a7 */ /* 0x000ee40008020165 */
[----:B---3--:R-:W-:Y:S05]  /*0de0*/  @!P1 BRA `(.L_x_17) ;  /* 0x000000a400549947 */ /* 0x008fea0003800000 */
.L_x_100:
[----:B------:R-:W-:Y:S02]  /*0df0*/  UISETP.NE.AND UP0, UPT, UR36, 0x1, UPT ;  /* 0x000000012400788c */ /* 0x000fe4000bf05270 */
[----:B------:R-:W-:Y:S02]  /*0e00*/  UIADD3 UR13, UR37, 0xc090, URZ ;  /* 0x0000c090250d7890 */ /* 0x000fe4000fffe03f */
[----:B------:R-:W-:Y:S02]  /*0e10*/  USEL UR4, URZ, 0x1, UP0 ;  /* 0x000000013f047887 */ /* 0x000fe40008000000 */
[----:B------:R-:W-:-:S04]  /*0e20*/  ULEA UR16, UR36, UR13, 0x3 ;  /* 0x0000000d24107291 */ /* 0x000fc8000f8e183f */
[----:B---3--:R-:W-:-:S04]  /*0e30*/  MOV R0, UR4 ;  /* 0x0000000400007c02 */ /* 0x008fc80008000f00 */
[----:B------:R-:W-:-:S04]  /*0e40*/  SHF.L.U32 R0, R0, 0x1f, RZ ;  /* 0x0000001f00007819 */ /* 0x000fc800000006ff */
[----:B------:R-:W3:Y:S02]  /*0e50*/  SYNCS.PHASECHK.TRANS64.TRYWAIT P1, [UR16+-0x8], R0 ;  /* 0xfffff800ff0075a7 */ /* 0x000ee40008020150 */
[----:B---3--:R-:W-:Y:S05]  /*0e60*/  @!P1 BRA `(.L_x_18) ;  /* 0x000000a4004c9947 */ /* 0x008fea0003800000 */
.L_x_101:
[----:B------:R-:W-:Y:S01]  /*0e70*/  USHF.R.U32.HI UR4, URZ, 0x4, UR37 ;  /* 0x000000043f047899 */ /* 0x000fe20008011625 */
[----:B------:R-:W-:Y:S01]  /*0e80*/  WARPGROUP.ARRIVE ;  /* 0x00000000000079c5 */ /* 0x000fe20000000000 */
[----:B------:R-:W-:Y:S01]  /*0e90*/  UIADD3 UR8, UR37, 0x2000, URZ ;  /* 0x0000200025087890 */ /* 0x000fe2000fffe03f */
[----:B------:R-:W3:Y:S01]  /*0ea0*/  LDC R6, c[0x0][0x28c] ;  /* 0x0000a300ff067b82 */ /* 0x000ee20000000800 */
[----:B------:R-:W-:Y:S01]  /*0eb0*/  ULOP3.LUT UR4, UR4, 0x3fff, URZ, 0xc0, !UPT ;  /* 0x00003fff04047892 */ /* 0x000fe2000f8ec03f */
[C---:B------:R-:W-:Y:S01]  /*0ec0*/  VIADD R9, R3.reuse, 0x8 ;  /* 0x0000000803097836 */ /* 0x040fe20000000000 */
[----:B------:R-:W-:Y:S01]  /*0ed0*/  USHF.R.U32.HI UR8, URZ, 0x4, UR8 ;  /* 0x000000043f087899 */ /* 0x000fe20008011608 */
[C---:B--2---:R-:W-:Y:S01]  /*0ee0*/  VIADD R5, R3.reuse, 0x1 ;  /* 0x0000000103057836 */ /* 0x044fe20000000000 */
[----:B------:R-:W-:Y:S01]  /*0ef0*/  ULOP3.LUT UR4, UR4, 0x10000, URZ, 0xfc, !UPT ;  /* 0x0001000004047892 */ /* 0x000fe2000f8efc3f */
[----:B------:R-:W-:Y:S01]  /*0f00*/  IADD3 R11, R3, 0x9, RZ ;  /* 0x00000009030b7810 */ /* 0x000fe20007ffe0ff */
[----:B------:R-:W-:Y:S01]  /*0f10*/  ULOP3.LUT UR12, UR8, 0x3fff, URZ, 0xc0, !UPT ;  /* 0x00003fff080c7892 */ /* 0x000fe2000f8ec03f */
[----:B------:R-:W-:Y:S01]  /*0f20*/  P2R R12, PR, RZ, 0x1 ;  /* 0x00000001ff0c7803 */ /* 0x000fe20000000000 */
[----:B------:R-:W-:-:S02]  /*0f30*/  ULEA UR4, UR5, UR4, 0x8 ;  /* 0x0000000405047291 */ /* 0x000fc4000f8e403f */
[----:B------:R-:W-:Y:S01]  /*0f40*/  ULOP3.LUT UR14, UR12, 0x10000, URZ, 0xfc, !UPT ;  /* 0x000100000c0e7892 */ /* 0x000fe2000f8efc3f */
[----:B------:R-:W-:Y:S01]  /*0f50*/  UMOV UR5, 0x80000020 ;  /* 0x8000002000057882 */ /* 0x000fe20000000000 */
[----:B------:R-:W-:Y:S01]  /*0f60*/  UMOV UR11, 0x80000020 ;  /* 0x80000020000b7882 */ /* 0x000fe20000000000 */
[----:B------:R-:W-:Y:S02]  /*0f70*/  UMOV UR9, UR5 ;  /* 0x0000000500097c82 */ /* 0x000fe40008000000 */
[----:B------:R-:W-:Y:S01]  /*0f80*/  UMOV UR8, UR4 ;  /* 0x0000000400087c82 */ /* 0x000fe20008000000 */
[----:B------:R-:W-:Y:S01]  /*0f90*/  USHF.L.U32 UR7, UR7, 0x3, URZ ;  /* 0x0000000307077899 */ /* 0x000fe2000800063f */
[----:B------:R-:W-:Y:S02]  /*0fa0*/  UMOV UR10, UR14 ;  /* 0x0000000e000a7c82 */ /* 0x000fe40008000000 */
[----:B------:R-:W-:Y:S01]  /*0fb0*/  HGMMA.64x128x16.F32.BF16 R24, gdesc[UR8], RZ, !UPT, gsb0 ;  /* 0x01e00000081879f0 */ /* 0x000fe2000c0018ff */
[----:B------:R-:W-:-:S02]  /*0fc0*/  UIADD3 UR8, UR4, 0x2, URZ ;  /* 0x0000000204087890 */ /* 0x000fc4000fffe03f */
[----:B------:R-:W-:Y:S01]  /*0fd0*/  UIADD3 UR10, UR14, 0x2, URZ ;  /* 0x000000020e0a7890 */ /* 0x000fe2000fffe03f */
[-C--:B---3--:R-:W-:Y:S01]  /*0fe0*/  ISETP.GE.AND P1, PT, R9, R6.reuse, PT ;  /* 0x000000060900720c */ /* 0x088fe20003f26270 */
[----:B------:R-:W-:Y:S01]  /*0ff0*/  UMOV UR9, 0x80000020 ;  /* 0x8000002000097882 */ /* 0x000fe20000000000 */
[----:B------:R-:W-:Y:S01]  /*1000*/  UMOV UR11, 0x80000020 ;  /* 0x80000020000b7882 */ /* 0x000fe20000000000 */
[----:B------:R-:W-:Y:S01]  /*1010*/  VIADD R9, R3, 0x11 ;  /* 0x0000001103097836 */ /* 0x000fe20000000000 */
[-C--:B------:R-:W-:Y:S01]  /*1020*/  ISETP.GE.AND P5, PT, R5, R6.reuse, PT ;  /* 0x000000060500720c */ /* 0x080fe20003fa6270 */
[C---:B------:R-:W-:Y:S01]  /*1030*/  VIADD R5, R3.reuse, 0x10 ;  /* 0x0000001003057836 */ /* 0x040fe20000000000 */
[-C--:B------:R-:W-:Y:S01]  /*1040*/  ISETP.GE.AND P6, PT, R3, R6.reuse, PT ;  /* 0x000000060300720c */ /* 0x080fe20003fc6270 */
[----:B------:R-:W-:Y:S01]  /*1050*/  ULOP3.LUT UR7, UR7, 0x8, URZ, 0xc, !UPT ;  /* 0x0000000807077892 */ /* 0x000fe2000f8e0c3f */
[-C--:B------:R-:W-:Y:S01]  /*1060*/  ISETP.GE.AND P4, PT, R9, R6.reuse, PT ;  /* 0x000000060900720c */ /* 0x080fe20003f86270 */
[----:B------:R-:W-:Y:S01]  /*1070*/  VIADD R9, R3, 0x20 ;  /* 0x0000002003097836 */ /* 0x000fe20000000000 */
[----:B------:R-:W-:-:S02]  /*1080*/  ISETP.GE.AND P3, PT, R5, R6, PT ;  /* 0x000000060500720c */ /* 0x000fc40003f66270 */
[----:B------:R-:W-:Y:S02]  /*1090*/  IADD3 R5, R3, 0x18, RZ ;  /* 0x0000001803057810 */ /* 0x000fe40007ffe0ff */
[----:B------:R-:W-:Y:S01]  /*10a0*/  ISETP.GE.AND P2, PT, R11, R6, PT ;  /* 0x000000060b00720c */ /* 0x000fe20003f46270 */
[----:B------:R-:W-:Y:S02]  /*10b0*/  WARPGROUP.DEPBAR.LE gsb0, 0x0 ;  /* 0x00008000000079c5 */ /* 0x000fe40000010000 */
[----:B------:R-:W-:-:S06]  /*10c0*/  WARPGROUP.ARRIVE ;  /* 0x00000000000079c5 */ /* 0x000fcc0000000000 */
[----:B------:R-:W-:Y:S01]  /*10d0*/  HGMMA.64x128x16.F32.BF16 R24, gdesc[UR8], R24, gsb0 ;  /* 0x01e00000081879f0 */ /* 0x000fe20008001818 */
[----:B------:R-:W-:Y:S02]  /*10e0*/  ULDC UR10, c[0x0][0x604] ;  /* 0x00018100000a7ab9 */ /* 0x000fe40000000800 */
[----:B------:R-:W-:Y:S02]  /*10f0*/  WARPGROUP.DEPBAR.LE gsb0, 0x0 ;  /* 0x00008000000079c5 */ /* 0x000fe40000010000 */
[----:B------:R-:W-:Y:S02]  /*1100*/  FSEL R28, R28, -INF , !P1 ;  /* 0xff8000001c1c7808 */ /* 0x000fe40004800000 */
[----:B------:R-:W-:Y:S02]  /*1110*/  FSEL R30, R30, -INF , !P1 ;  /* 0xff8000001e1e7808 */ /* 0x000fe40004800000 */
[----:B------:R-:W-:Y:S02]  /*1120*/  FSEL R24, R24, -INF , !P6 ;  /* 0xff80000018187808 */ /* 0x000fe40007000000 */
[----:B------:R-:W-:-:S02]  /*1130*/  FSEL R26, R26, -INF , !P6 ;  /* 0xff8000001a1a7808 */ /* 0x000fc40007000000 */
[-C--:B------:R-:W-:Y:S01]  /*1140*/  ISETP.GE.AND P1, PT, R9, R6.reuse, PT ;  /* 0x000000060900720c */ /* 0x080fe20003f26270 */
[----:B------:R-:W-:Y:S01]  /*1150*/  VIADD R9, R3, 0x28 ;  /* 0x0000002803097836 */ /* 0x000fe20000000000 */
[----:B------:R-:W-:Y:S01]  /*1160*/  ISETP.GE.AND P6, PT, R5, R6, PT ;  /* 0x000000060500720c */ /* 0x000fe20003fc6270 */
[----:B------:R-:W-:Y:S01]  /*1170*/  VIADD R5, R3, 0x19 ;  /* 0x0000001903057836 */ /* 0x000fe20000000000 */
[----:B------:R-:W-:Y:S02]  /*1180*/  FSEL R25, R25, -INF , !P5 ;  /* 0xff80000019197808 */ /* 0x000fe40006800000 */
[----:B------:R-:W-:Y:S02]  /*1190*/  FSEL R32, R32, -INF , !P3 ;  /* 0xff80000020207808 */ /* 0x000fe40005800000 */
[----:B------:R-:W-:Y:S02]  /*11a0*/  FSEL R34, R34, -INF , !P3 ;  /* 0xff80000022227808 */ /* 0x000fe40005800000 */
[----:B------:R-:W-:-:S02]  /*11b0*/  FSEL R27, R27, -INF , !P5 ;  /* 0xff8000001b1b7808 */ /* 0x000fc40006800000 */
[-C--:B------:R-:W-:Y:S02]  /*11c0*/  ISETP.GE.AND P3, PT, R9, R6.reuse, PT ;  /* 0x000000060900720c */ /* 0x080fe40003f66270 */
[----:B------:R-:W-:Y:S02]  /*11d0*/  ISETP.GE.AND P5, PT, R5, R6, PT ;  /* 0x000000060500720c */ /* 0x000fe40003fa6270 */
[----:B------:R-:W-:Y:S02]  /*11e0*/  FMNMX R9, R24, R25, !PT ;  /* 0x0000001918097209 */ /* 0x000fe40007800000 */
[----:B------:R-:W-:Y:S02]  /*11f0*/  IADD3 R5, R3, 0x21, RZ ;  /* 0x0000002103057810 */ /* 0x000fe40007ffe0ff */
[----:B------:R-:W-:Y:S02]  /*1200*/  FSEL R29, R29, -INF , !P2 ;  /* 0xff8000001d1d7808 */ /* 0x000fe40005000000 */
[----:B------:R-:W-:-:S02]  /*1210*/  FSEL R31, R31, -INF , !P2 ;  /* 0xff8000001f1f7808 */ /* 0x000fc40005000000 */
[----:B------:R-:W-:Y:S02]  /*1220*/  FMNMX R0, R28, R9, !PT ;  /* 0x000000091c007209 */ /* 0x000fe40007800000 */
[----:B------:R-:W-:Y:S01]  /*1230*/  ISETP.GE.AND P2, PT, R5, R6, PT ;  /* 0x000000060500720c */ /* 0x000fe20003f46270 */
[----:B------:R-:W-:Y:S01]  /*1240*/  VIADD R5, R3, 0x29 ;  /* 0x0000002903057836 */ /* 0x000fe20000000000 */
[----:B------:R-:W-:Y:S02]  /*1250*/  FMNMX R9, R29, R0, !PT ;  /* 0x000000001d097209 */ /* 0x000fe40007800000 */
[----:B------:R-:W-:Y:S02]  /*1260*/  FSEL R33, R33, -INF , !P4 ;  /* 0xff80000021217808 */ /* 0x000fe40006000000 */
[----:B------:R-:W-:Y:S02]  /*1270*/  FSEL R35, R35, -INF , !P4 ;  /* 0xff80000023237808 */ /* 0x000fe40006000000 */
[----:B------:R-:W-:-:S02]  /*1280*/  ISETP.GE.AND P4, PT, R5, R6, PT ;  /* 0x000000060500720c */ /* 0x000fc40003f86270 */
[----:B------:R-:W-:Y:S02]  /*1290*/  IADD3 R5, R3, 0x30, RZ ;  /* 0x0000003003057810 */ /* 0x000fe40007ffe0ff */
[----:B------:R-:W-:Y:S02]  /*12a0*/  FMNMX R0, R32, R9, !PT ;  /* 0x0000000920007209 */ /* 0x000fe40007800000 */
[----:B------:R-:W-:Y:S02]  /*12b0*/  FSEL R36, R36, -INF , !P6 ;  /* 0xff80000024247808 */ /* 0x000fe40007000000 */
[----:B------:R-:W-:Y:S02]  /*12c0*/  FSEL R38, R38, -INF , !P6 ;  /* 0xff80000026267808 */ /* 0x000fe40007000000 */
[----:B------:R-:W-:Y:S01]  /*12d0*/  ISETP.GE.AND P6, PT, R5, R6, PT ;  /* 0x000000060500720c */ /* 0x000fe20003fc6270 */
[----:B------:R-:W-:Y:S01]  /*12e0*/  VIADD R5, R3, 0x31 ;  /* 0x0000003103057836 */ /* 0x000fe20000000000 */
[----:B------:R-:W-:-:S02]  /*12f0*/  FMNMX R9, R33, R0, !PT ;  /* 0x0000000021097209 */ /* 0x000fc40007800000 */
[----:B------:R-:W-:Y:S02]  /*1300*/  FSEL R37, R37, -INF , !P5 ;  /* 0xff80000025257808 */ /* 0x000fe40006800000 */
[----:B------:R-:W-:Y:S02]  /*1310*/  FMNMX R0, R36, R9, !PT ;  /* 0x0000000924007209 */ /* 0x000fe40007800000 */
[----:B------:R-:W-:Y:S02]  /*1320*/  FSEL R39, R39, -INF , !P5 ;  /* 0xff80000027277808 */ /* 0x000fe40006800000 */
[----:B------:R-:W-:Y:S01]  /*1330*/  ISETP.GE.AND P5, PT, R5, R6, PT ;  /* 0x000000060500720c */ /* 0x000fe20003fa6270 */
[----:B------:R-:W-:Y:S01]  /*1340*/  VIADD R5, R3, 0x38 ;  /* 0x0000003803057836 */ /* 0x000fe20000000000 */
[----:B------:R-:W-:Y:S02]  /*1350*/  FSEL R40, R40, -INF , !P1 ;  /* 0xff80000028287808 */ /* 0x000fe40004800000 */
[----:B------:R-:W-:-:S02]  /*1360*/  FMNMX R9, R37, R0, !PT ;  /* 0x0000000025097209 */ /* 0x000fc40007800000 */
[----:B------:R-:W-:Y:S02]  /*1370*/  FSEL R42, R42, -INF , !P1 ;  /* 0xff8000002a2a7808 */ /* 0x000fe40004800000 */
[----:B------:R-:W-:Y:S02]  /*1380*/  ISETP.GE.AND P1, PT, R5, R6, PT ;  /* 0x000000060500720c */ /* 0x000fe40003f26270 */
[----:B------:R-:W-:Y:S02]  /*1390*/  FSEL R41, R41, -INF , !P2 ;  /* 0xff80000029297808 */ /* 0x000fe40005000000 */
[----:B------:R-:W-:Y:S02]  /*13a0*/  FMNMX R0, R40, R9, !PT ;  /* 0x0000000928007209 */ /* 0x000fe40007800000 */
[----:B------:R-:W-:Y:S02]  /*13b0*/  IADD3 R5, R3, 0x39, RZ ;  /* 0x0000003903057810 */ /* 0x000fe40007ffe0ff */
[----:B------:R-:W-:-:S02]  /*13c0*/  FSEL R43, R43, -INF , !P2 ;  /* 0xff8000002b2b7808 */ /* 0x000fc40005000000 */
[----:B------:R-:W-:Y:S02]  /*13d0*/  FSEL R44, R44, -INF , !P3 ;  /* 0xff8000002c2c7808 */ /* 0x000fe40005800000 */
[----:B------:R-:W-:Y:S02]  /*13e0*/  FMNMX R9, R41, R0, !PT ;  /* 0x0000000029097209 */ /* 0x000fe40007800000 */
[----:B------:R-:W-:Y:S01]  /*13f0*/  ISETP.GE.AND P2, PT, R5, R6, PT ;  /* 0x000000060500720c */ /* 0x000fe20003f46270 */
[----:B------:R-:W-:Y:S01]  /*1400*/  VIADD R5, R3, 0x40 ;  /* 0x0000004003057836 */ /* 0x000fe20000000000 */
[----:B------:R-:W-:Y:S02]  /*1410*/  FSEL R45, R45, -INF , !P4 ;  /* 0xff8000002d2d7808 */ /* 0x000fe40006000000 */
[----:B------:R-:W-:Y:S02]  /*1420*/  FMNMX R0, R44, R9, !PT ;  /* 0x000000092c007209 */ /* 0x000fe40007800000 */
[----:B------:R-:W-:-:S02]  /*1430*/  FSEL R46, R46, -INF , !P3 ;  /* 0xff8000002e2e7808 */ /* 0x000fc40005800000 */
[----:B------:R-:W-:Y:S01]  /*1440*/  ISETP.GE.AND P3, PT, R5, R6, PT ;  /* 0x000000060500720c */ /* 0x000fe20003f66270 */
[----:B------:R-:W-:Y:S01]  /*1450*/  VIADD R5, R3, 0x41 ;  /* 0x0000004103057836 */ /* 0x000fe20000000000 */
[----:B------:R-:W-:Y:S02]  /*1460*/  FSEL R48, R48, -INF , !P6 ;  /* 0xff80000030307808 */ /* 0x000fe40007000000 */
[----:B------:R-:W-:Y:S02]  /*1470*/  FMNMX R9, R45, R0, !PT ;  /* 0x000000002d097209 */ /* 0x000fe40007800000 */
[----:B------:R-:W-:Y:S02]  /*1480*/  FSEL R47, R47, -INF , !P4 ;  /* 0xff8000002f2f7808 */ /* 0x000fe40006000000 */
[----:B------:R-:W-:Y:S02]  /*1490*/  FSEL R49, R49, -INF , !P5 ;  /* 0xff80000031317808 */ /* 0x000fe40006800000 */
[----:B------:R-:W-:-:S02]  /*14a0*/  FMNMX R0, R48, R9, !PT ;  /* 0x0000000930007209 */ /* 0x000fc40007800000 */
[----:B------:R-:W-:Y:S02]  /*14b0*/  ISETP.GE.AND P4, PT, R5, R6, PT ;  /* 0x000000060500720c */ /* 0x000fe40003f86270 */
[----:B------:R-:W-:Y:S02]  /*14c0*/  IADD3 R5, R3, 0x48, RZ ;  /* 0x0000004803057810 */ /* 0x000fe40007ffe0ff */
[----:B------:R-:W-:Y:S02]  /*14d0*/  FSEL R52, R52, -INF , !P1 ;  /* 0xff80000034347808 */ /* 0x000fe40004800000 */
[----:B------:R-:W-:Y:S02]  /*14e0*/  FMNMX R9, R49, R0, !PT ;  /* 0x0000000031097209 */ /* 0x000fe40007800000 */
[----:B------:R-:W-:Y:S02]  /*14f0*/  FSEL R50, R50, -INF , !P6 ;  /* 0xff80000032327808 */ /* 0x000fe40007000000 */
[----:B------:R-:W-:Y:S01]  /*1500*/  ISETP.GE.AND P6, PT, R5, R6, PT ;  /* 0x000000060500720c */ /* 0x000fe20003fc6270 */
[----:B------:R-:W-:Y:S01]  /*1510*/  VIADD R5, R3, 0x49 ;  /* 0x0000004903057836 */ /* 0x000fe20000000000 */
[----:B------:R-:W-:-:S02]  /*1520*/  FSEL R53, R53, -INF , !P2 ;  /* 0xff80000035357808 */ /* 0x000fc40005000000 */
[----:B------:R-:W-:Y:S02]  /*1530*/  FMNMX R0, R52, R9, !PT ;  /* 0x0000000934007209 */ /* 0x000fe40007800000 */
[----:B------:R-:W-:Y:S02]  /*1540*/  FSEL R51, R51, -INF , !P5 ;  /* 0xff80000033337808 */ /* 0x000fe40006800000 */
[----:B------:R-:W-:Y:S01]  /*1550*/  ISETP.GE.AND P5, PT, R5, R6, PT ;  /* 0x000000060500720c */ /* 0x000fe20003fa6270 */
[----:B------:R-:W-:Y:S01]  /*1560*/  VIADD R5, R3, 0x50 ;  /* 0x0000005003057836 */ /* 0x000fe20000000000 */
[----:B------:R-:W-:Y:S02]  /*1570*/  FSEL R56, R56, -INF , !P3 ;  /* 0xff80000038387808 */ /* 0x000fe40005800000 */
[----:B------:R-:W-:Y:S02]  /*1580*/  FMNMX R9, R53, R0, !PT ;  /* 0x0000000035097209 */ /* 0x000fe40007800000 */
[----:B------:R-:W-:-:S02]  /*1590*/  FSEL R57, R57, -INF , !P4 ;  /* 0xff80000039397808 */ /* 0x000fc40006000000 */
[----:B------:R-:W-:Y:S02]  /*15a0*/  FMNMX R0, R56, R9, !PT ;  /* 0x0000000938007209 */ /* 0x000fe40007800000 */
[----:B------:R-:W-:Y:S02]  /*15b0*/  FSEL R54, R54, -INF , !P1 ;  /* 0xff80000036367808 */ /* 0x000fe40004800000 */
[----:B------:R-:W-:Y:S02]  /*15c0*/  ISETP.GE.AND P1, PT, R5, R6, PT ;  /* 0x000000060500720c */ /* 0x000fe40003f26270 */
[----:B------:R-:W-:Y:S02]  /*15d0*/  IADD3 R5, R3, 0x51, RZ ;  /* 0x0000005103057810 */ /* 0x000fe40007ffe0ff */
[----:B------:R-:W-:Y:S02]  /*15e0*/  FSEL R60, R60, -INF , !P6 ;  /* 0xff8000003c3c7808 */ /* 0x000fe40007000000 */
[----:B------:R-:W-:-:S02]  /*15f0*/  FMNMX R9, R57, R0, !PT ;  /* 0x0000000039097209 */ /* 0x000fc40007800000 */
[----:B------:R-:W-:Y:S02]  /*1600*/  FSEL R55, R55, -INF , !P2 ;  /* 0xff80000037377808 */ /* 0x000fe40005000000 */
[----:B------:R-:W-:Y:S01]  /*1610*/  ISETP.GE.AND P2, PT, R5, R6, PT ;  /* 0x000000060500720c */ /* 0x000fe20003f46270 */
[----:B------:R-:W-:Y:S01]  /*1620*/  VIADD R5, R3, 0x58 ;  /* 0x0000005803057836 */ /* 0x000fe20000000000 */
[----:B------:R-:W-:Y:S02]  /*1630*/  FSEL R61, R61, -INF , !P5 ;  /* 0xff8000003d3d7808 */ /* 0x000fe40006800000 */
[----:B------:R-:W-:Y:S01]  /*1640*/  FMNMX R0, R60, R9, !PT ;  /* 0x000000093c007209 */ /* 0x000fe20007800000 */
[----:B------:R-:W-:Y:S01]  /*1650*/  VIADD R9, R3, 0x61 ;  /* 0x0000006103097836 */ /* 0x000fe20000000000 */
[----:B------:R-:W-:Y:S02]  /*1660*/  FSEL R58, R58, -INF , !P3 ;  /* 0xff8000003a3a7808 */ /* 0x000fe40005800000 */
[----:B------:R-:W-:-:S02]  /*1670*/  FSEL R64, R64, -INF , !P1 ;  /* 0xff80000040407808 */ /* 0x000fc40004800000 */
[----:B------:R-:W-:Y:S02]  /*1680*/  FMNMX R11, R61, R0, !PT ;  /* 0x000000003d0b7209 */ /* 0x000fe40007800000 */
[-C--:B------:R-:W-:Y:S01]  /*1690*/  ISETP.GE.AND P3, PT, R5, R6.reuse, PT ;  /* 0x000000060500720c */ /* 0x080fe20003f66270 */
[----:B------:R-:W-:Y:S01]  /*16a0*/  VIADD R5, R3, 0x59 ;  /* 0x0000005903057836 */ /* 0x000fe20000000000 */
[----:B------:R-:W-:Y:S02]  /*16b0*/  FSEL R65, R65, -INF , !P2 ;  /* 0xff80000041417808 */ /* 0x000fe40005000000 */
[----:B------:R-:W-:Y:S02]  /*16c0*/  FMNMX R0, R64, R11, !PT ;  /* 0x0000000b40007209 */ /* 0x000fe40007800000 */
[----:B------:R-:W-:Y:S02]  /*16d0*/  FSEL R59, R59, -INF , !P4 ;  /* 0xff8000003b3b7808 */ /* 0x000fe40006000000 */
[----:B------:R-:W-:-:S02]  /*16e0*/  ISETP.GE.AND P4, PT, R5, R6, PT ;  /* 0x000000060500720c */ /* 0x000fc40003f86270 */
[----:B------:R-:W-:Y:S02]  /*16f0*/  IADD3 R5, R3, 0x60, RZ ;  /* 0x0000006003057810 */ /* 0x000fe40007ffe0ff */
[----:B------:R-:W-:Y:S01]  /*1700*/  ISETP.GE.AND P0, PT, R9, R6, PT ;  /* 0x000000060900720c */ /* 0x000fe20003f06270 */
[----:B------:R-:W-:Y:S01]  /*1710*/  VIADD R9, R3, 0x68 ;  /* 0x0000006803097836 */ /* 0x000fe20000000000 */
[----:B------:R-:W-:Y:S02]  /*1720*/  FSEL R68, R68, -INF , !P3 ;  /* 0xff80000044447808 */ /* 0x000fe40005800000 */
[----:B------:R-:W-:Y:S02]  /*1730*/  FMNMX R11, R65, R0, !PT ;  /* 0x00000000410b7209 */ /* 0x000fe40007800000 */
[----:B------:R-:W-:Y:S02]  /*1740*/  FSEL R62, R62, -INF , !P6 ;  /* 0xff8000003e3e7808 */ /* 0x000fe40007000000 */
[----:B------:R-:W-:-:S02]  /*1750*/  ISETP.GE.AND P6, PT, R5, R6, PT ;  /* 0x000000060500720c */ /* 0x000fc40003fc6270 */
[----:B------:R-:W-:Y:S02]  /*1760*/  FSEL R69, R69, -INF , !P4 ;  /* 0xff80000045457808 */ /* 0x000fe40006000000 */
[----:B------:R-:W-:Y:S02]  /*1770*/  FMNMX R0, R68, R11, !PT ;  /* 0x0000000b44007209 */ /* 0x000fe40007800000 */
[----:B------:R-:W-:Y:S02]  /*1780*/  FSEL R66, R66, -INF , !P1 ;  /* 0xff80000042427808 */ /* 0x000fe40004800000 */
[----:B------:R-:W-:Y:S02]  /*1790*/  ISETP.GE.AND P1, PT, R9, R6, PT ;  /* 0x000000060900720c */ /* 0x000fe40003f26270 */
[----:B------:R-:W-:Y:S02]  /*17a0*/  IADD3 R9, R3, 0x69, RZ ;  /* 0x0000006903097810 */ /* 0x000fe40007ffe0ff */
        /* <DEDUP_REMOVED lines=8> */
[----:B------:R-:W-:Y:S02]  /*1830*/  FSEL R76, R76, -INF , !P1 ;  /* 0xff8000004c4c7808 */ /* 0x000fe40004800000 */
[----:B------:R-:W-:Y:S02]  /*1840*/  FMNMX R11, R73, R0, !PT ;  /* 0x00000000490b7209 */ /* 0x000fe40007800000 */
[----:B------:R-:W-:Y:S01]  /*1850*/  ISETP.GE.AND P3, PT, R9, R6, PT ;  /* 0x000000060900720c */ /* 0x000fe20003f66270 */
[----:B------:R-:W-:Y:S01]  /*1860*/  VIADD R9, R3, 0x71 ;  /* 0x0000007103097836 */ /* 0x000fe20000000000 */
[----:B------:R-:W-:Y:S02]  /*1870*/  FSEL R77, R77, -INF , !P2 ;  /* 0xff8000004d4d7808 */ /* 0x000fe40005000000 */
[----:B------:R-:W-:Y:S01]  /*1880*/  FMNMX R0, R76, R11, !PT ;  /* 0x0000000b4c007209 */ /* 0x000fe20007800000 */
[----:B------:R-:W-:Y:S01]  /*1890*/  VIADD R11, R3, 0x79 ;  /* 0x00000079030b7836 */ /* 0x000fe20000000000 */
[----:B------:R-:W-:-:S02]  /*18a0*/  FSEL R71, R71, -INF , !P4 ;  /* 0xff80000047477808 */ /* 0x000fc40006000000 */
[----:B------:R-:W-:Y:S02]  /*18b0*/  ISETP.GE.AND P4, PT, R9, R6, PT ;  /* 0x000000060900720c */ /* 0x000fe40003f86270 */
[----:B------:R-:W-:Y:S02]  /*18c0*/  FSEL R80, R80, -INF , !P3 ;  /* 0xff80000050507808 */ /* 0x000fe40005800000 */
[----:B------:R-:W-:Y:S02]  /*18d0*/  FMNMX R13, R77, R0, !PT ;  /* 0x000000004d0d7209 */ /* 0x000fe40007800000 */
[----:B------:R-:W-:Y:S02]  /*18e0*/  IADD3 R9, R3, 0x78, RZ ;  /* 0x0000007803097810 */ /* 0x000fe40007ffe0ff */
[----:B------:R-:W-:Y:S02]  /*18f0*/  FSEL R63, R63, -INF , !P5 ;  /* 0xff8000003f3f7808 */ /* 0x000fe40006800000 */
[----:B------:R-:W-:-:S02]  /*1900*/  FSEL R81, R81, -INF , !P4 ;  /* 0xff80000051517808 */ /* 0x000fc40006000000 */
[----:B------:R-:W-:Y:S02]  /*1910*/  FMNMX R0, R80, R13, !PT ;  /* 0x0000000d50007209 */ /* 0x000fe40007800000 */
[----:B------:R-:W-:Y:S02]  /*1920*/  ISETP.GE.AND P5, PT, R9, R6, PT ;  /* 0x000000060900720c */ /* 0x000fe40003fa6270 */
[----:B------:R-:W-:Y:S02]  /*1930*/  FMNMX R9, R81, R0, !PT ;  /* 0x0000000051097209 */ /* 0x000fe40007800000 */
[----:B------:R-:W-:Y:S02]  /*1940*/  FSEL R84, R84, -INF , !P5 ;  /* 0xff80000054547808 */ /* 0x000fe40006800000 */
[----:B------:R-:W-:Y:S02]  /*1950*/  ISETP.GE.AND P6, PT, R11, R6, PT ;  /* 0x000000060b00720c */ /* 0x000fe40003fc6270 */
[----:B------:R-:W-:-:S02]  /*1960*/  FMNMX R0, R84, R9, !PT ;  /* 0x0000000954007209 */ /* 0x000fc40007800000 */
[----:B------:R-:W-:Y:S02]  /*1970*/  FSEL R85, R85, -INF , !P6 ;  /* 0xff80000055557808 */ /* 0x000fe40007000000 */
[----:B------:R-:W-:Y:S02]  /*1980*/  P2R R8, PR, RZ, 0x2 ;  /* 0x00000002ff087803 */ /* 0x000fe40000000000 */
[----:B------:R-:W-:Y:S02]  /*1990*/  FMNMX R0, R85, R0, !PT ;  /* 0x0000000055007209 */ /* 0x000fe40007800000 */
[----:B------:R-:W-:Y:S02]  /*19a0*/  P2R R10, PR, RZ, 0x1 ;  /* 0x00000001ff0a7803 */ /* 0x000fe40000000000 */
[----:B------:R-:W-:Y:S01]  /*19b0*/  ISETP.GE.AND P0, PT, R5, R6, PT ;  /* 0x000000060500720c */ /* 0x000fe20003f06270 */
[----:B------:R-:W2:Y:S01]  /*19c0*/  SHFL.BFLY PT, R9, R0, 0x1, 0x1f ;  /* 0x0c201f0000097f89 */ /* 0x000ea200000e0000 */
[----:B------:R-:W-:-:S02]  /*19d0*/  FMNMX R5, R26, R27, !PT ;  /* 0x0000001b1a057209 */ /* 0x000fc40007800000 */
[----:B------:R-:W-:Y:S02]  /*19e0*/  FSEL R74, R74, -INF , !P0 ;  /* 0xff8000004a4a7808 */ /* 0x000fe40004000000 */
[----:B------:R-:W-:Y:S02]  /*19f0*/  ISETP.NE.AND P0, PT, R10, RZ, PT ;  /* 0x000000ff0a00720c */ /* 0x000fe40003f05270 */
[----:B------:R-:W-:Y:S02]  /*1a00*/  FSEL R79, R79, -INF , !P2 ;  /* 0xff8000004f4f7808 */ /* 0x000fe40005000000 */
[----:B------:R-:W-:Y:S02]  /*1a10*/  FSEL R82, R82, -INF , !P3 ;  /* 0xff80000052527808 */ /* 0x000fe40005800000 */
[----:B------:R-:W-:Y:S02]  /*1a20*/  FSEL R83, R83, -INF , !P4 ;  /* 0xff80000053537808 */ /* 0x000fe40006000000 */
[----:B------:R-:W-:-:S02]  /*1a30*/  FSEL R86, R86, -INF , !P5 ;  /* 0xff80000056567808 */ /* 0x000fc40006800000 */
[----:B------:R-:W-:Y:S02]  /*1a40*/  FSEL R87, R87, -INF , !P6 ;  /* 0xff80000057577808 */ /* 0x000fe40007000000 */
[----:B------:R-:W-:Y:S02]  /*1a50*/  FSEL R75, R75, -INF , !P0 ;  /* 0xff8000004b4b7808 */ /* 0x000fe40004000000 */
[----:B------:R-:W-:Y:S02]  /*1a60*/  ISETP.NE.AND P0, PT, R12, RZ, PT ;  /* 0x000000ff0c00720c */ /* 0x000fe40003f05270 */
[----:B--2---:R-:W-:Y:S02]  /*1a70*/  FMNMX R9, R0, R9, !PT ;  /* 0x0000000900097209 */ /* 0x004fe40007800000 */
[----:B------:R-:W-:-:S03]  /*1a80*/  FMNMX R0, R30, R5, !PT ;  /* 0x000000051e007209 */ /* 0x000fc60007800000 */
[----:B------:R-:W2:Y:S01]  /*1a90*/  SHFL.BFLY PT, R4, R9, 0x2, 0x1f ;  /* 0x0c401f0009047f89 */ /* 0x000ea200000e0000 */
[----:B------:R-:W-:-:S04]  /*1aa0*/  FMNMX R5, R31, R0, !PT ;  /* 0x000000001f057209 */ /* 0x000fc80007800000 */
[----:B------:R-:W-:-:S04]  /*1ab0*/  FMNMX R0, R34, R5, !PT ;  /* 0x0000000522007209 */ /* 0x000fc80007800000 */
[----:B------:R-:W-:-:S04]  /*1ac0*/  FMNMX R5, R35, R0, !PT ;  /* 0x0000000023057209 */ /* 0x000fc80007800000 */
[----:B------:R-:W-:-:S04]  /*1ad0*/  FMNMX R0, R38, R5, !PT ;  /* 0x0000000526007209 */ /* 0x000fc80007800000 */
[----:B------:R-:W-:-:S04]  /*1ae0*/  FMNMX R5, R39, R0, !PT ;  /* 0x0000000027057209 */ /* 0x000fc80007800000 */
[----:B------:R-:W-:Y:S02]  /*1af0*/  FMNMX R0, R42, R5, !PT ;  /* 0x000000052a007209 */ /* 0x000fe40007800000 */
[----:B--2---:R-:W-:Y:S02]  /*1b00*/  FMNMX R4, R9, R4, !PT ;  /* 0x0000000409047209 */ /* 0x004fe40007800000 */
[----:B------:R-:W-:Y:S02]  /*1b10*/  FMNMX R5, R43, R0, !PT ;  /* 0x000000002b057209 */ /* 0x000fe40007800000 */
[----:B------:R-:W-:Y:S02]  /*1b20*/  FSETP.NEU.AND P1, PT, R4, -INF , PT ;  /* 0xff8000000400780b */ /* 0x000fe40003f2d000 */
[----:B------:R-:W-:Y:S02]  /*1b30*/  FMNMX R0, R46, R5, !PT ;  /* 0x000000052e007209 */ /* 0x000fe40007800000 */
[----:B------:R-:W-:-:S02]  /*1b40*/  FSEL R2, R4, RZ, P1 ;  /* 0x000000ff04027208 */ /* 0x000fc40000800000 */
[----:B------:R-:W-:Y:S02]  /*1b50*/  ISETP.NE.AND P1, PT, R8, RZ, PT ;  /* 0x000000ff0800720c */ /* 0x000fe40003f25270 */
[----:B------:R-:W-:Y:S01]  /*1b60*/  FMNMX R5, R47, R0, !PT ;  /* 0x000000002f057209 */ /* 0x000fe20007800000 */
[----:B------:R-:W-:Y:S01]  /*1b70*/  FMUL R2, R2, UR10 ;  /* 0x0000000a02027c20 */ /* 0x000fe20008400000 */
[----:B------:R-:W-:Y:S02]  /*1b80*/  FSEL R78, R78, -INF , !P1 ;  /* 0xff8000004e4e7808 */ /* 0x000fe40004800000 */
[----:B------:R-:W-:Y:S01]  /*1b90*/  FMNMX R0, R50, R5, !PT ;  /* 0x0000000532007209 */ /* 0x000fe20007800000 */
[--C-:B------:R-:W-:Y:S01]  /*1ba0*/  FFMA R24, R24, UR10, -R2.reuse ;  /* 0x0000000a18187c23 */ /* 0x100fe20008000802 */
[--C-:B------:R-:W-:Y:S01]  /*1bb0*/  FFMA R9, R25, UR10, -R2.reuse ;  /* 0x0000000a19097c23 */ /* 0x100fe20008000802 */
[--C-:B------:R-:W-:Y:S01]  /*1bc0*/  FFMA R8, R28, UR10, -R2.reuse ;  /* 0x0000000a1c087c23 */ /* 0x100fe20008000802 */
[--C-:B------:R-:W-:Y:S01]  /*1bd0*/  FFMA R11, R29, UR10, -R2.reuse ;  /* 0x0000000a1d0b7c23 */ /* 0x100fe20008000802 */
[--C-:B------:R-:W-:Y:S01]  /*1be0*/  FFMA R10, R36, UR10, -R2.reuse ;  /* 0x0000000a240a7c23 */ /* 0x100fe20008000802 */
[----:B------:R-:W-:Y:S01]  /*1bf0*/  FSETP.GEU.AND P1, PT, R24, -126, PT ;  /* 0xc2fc00001800780b */ /* 0x000fe20003f2e000 */
        /* <DEDUP_REMOVED lines=11> */
[----:B------:R-:W-:Y:S01]  /*1cb0*/  FMNMX R5, R51, R0, !PT ;  /* 0x0000000033057209 */ /* 0x000fe20007800000 */
[----:B------:R-:W-:Y:S01]  /*1cc0*/  @!P1 FMUL R24, R24, 0.5 ;  /* 0x3f00000018189820 */ /* 0x000fe20000400000 */
[--C-:B------:R-:W-:Y:S01]  /*1cd0*/  FFMA R12, R44, UR10, -R2.reuse ;  /* 0x0000000a2c0c7c23 */ /* 0x100fe20008000802 */
[----:B------:R-:W-:Y:S01]  /*1ce0*/  @!P2 FMUL R9, R9, 0.5 ;  /* 0x3f0000000909a820 */ /* 0x000fe20000400000 */
[----:B------:R-:W-:Y:S01]  /*1cf0*/  FMNMX R0, R54, R5, !PT ;  /* 0x0000000536007209 */ /* 0x000fe20007800000 */
[----:B------:R-:W-:Y:S01]  /*1d00*/  @!P3 FMUL R8, R8, 0.5 ;  /* 0x3f0000000808b820 */ /* 0x000fe20000400000 */
[--C-:B------:R-:W-:Y:S01]  /*1d10*/  FFMA R19, R45, UR10, -R2.reuse ;  /* 0x0000000a2d137c23 */ /* 0x100fe20008000802 */
[----:B------:R-:W2:Y:S01]  /*1d20*/  MUFU.EX2 R24, R24 ;  /* 0x0000001800187308 */ /* 0x000ea20000000800 */
[----:B------:R-:W-:Y:S01]  /*1d30*/  @!P4 FMUL R11, R11, 0.5 ;  /* 0x3f0000000b0bc820 */ /* 0x000fe20000400000 */
[----:B------:R-:W-:Y:S01]  /*1d40*/  @!P5 FMUL R28, R28, 0.5 ;  /* 0x3f0000001c1cd820 */ /* 0x000fe20000400000 */
[----:B------:R-:W-:Y:S01]  /*1d50*/  FMNMX R5, R55, R0, !PT ;  /* 0x0000000037057209 */ /* 0x000fe20007800000 */
[----:B------:R-:W-:Y:S01]  /*1d60*/  @!P6 FMUL R13, R13, 0.5 ;  /* 0x3f0000000d0de820 */ /* 0x000fe20000400000 */
[--C-:B------:R-:W-:Y:S01]  /*1d70*/  FFMA R21, R49, UR10, -R2.reuse ;  /* 0x0000000a31157c23 */ /* 0x100fe20008000802 */
[--C-:B------:R-:W-:Y:S01]  /*1d80*/  FFMA R14, R52, UR10, -R2.reuse ;  /* 0x0000000a340e7c23 */ /* 0x100fe20008000802 */
[----:B------:R-:W-:Y:S01]  /*1d90*/  FMNMX R0, R58, R5, !PT ;  /* 0x000000053a007209 */ /* 0x000fe20007800000 */
[----:B------:R-:W3:Y:S01]  /*1da0*/  MUFU.EX2 R9, R9 ;  /* 0x0000000900097308 */ /* 0x000ee20000000800 */
[--C-:B------:R-:W-:Y:S01]  /*1db0*/  FFMA R23, R53, UR10, -R2.reuse ;  /* 0x0000000a35177c23 */ /* 0x100fe20008000802 */
[--C-:B------:R-:W-:Y:S01]  /*1dc0*/  FFMA R60, R60, UR10, -R2.reuse ;  /* 0x0000000a3c3c7c23 */ /* 0x100fe20008000802 */
[----:B------:R-:W-:Y:S01]  /*1dd0*/  FMNMX R5, R59, R0, !PT ;  /* 0x000000003b057209 */ /* 0x000fe20007800000 */
[--C-:B------:R-:W-:Y:S01]  /*1de0*/  FFMA R25, R56, UR10, -R2.reuse ;  /* 0x0000000a38197c23 */ /* 0x100fe20008000802 */
[--C-:B------:R-:W-:Y:S01]  /*1df0*/  FFMA R57, R57, UR10, -R2.reuse ;  /* 0x0000000a39397c23 */ /* 0x100fe20008000802 */
[--C-:B------:R-:W-:Y:S01]  /*1e00*/  FFMA R61, R61, UR10, -R2.reuse ;  /* 0x0000000a3d3d7c23 */ /* 0x100fe20008000802 */
[----:B------:R-:W-:Y:S01]  /*1e10*/  FMNMX R0, R62, R5, !PT ;  /* 0x000000053e007209 */ /* 0x000fe20007800000 */
[----:B------:R-:W4:Y:S01]  /*1e20*/  MUFU.EX2 R8, R8 ;  /* 0x0000000800087308 */ /* 0x000f220000000800 */
[----:B--2---:R-:W-:Y:S01]  /*1e30*/  @!P1 FMUL R24, R24, R24 ;  /* 0x0000001818189220 */ /* 0x004fe20000400000 */
[----:B------:R-:W-:Y:S01]  /*1e40*/  FSETP.GEU.AND P1, PT, R10, -126, PT ;  /* 0xc2fc00000a00780b */ /* 0x000fe20003f2e000 */
[--C-:B------:R-:W-:Y:S01]  /*1e50*/  FFMA R64, R64, UR10, -R2.reuse ;  /* 0x0000000a40407c23 */ /* 0x100fe20008000802 */
[----:B------:R-:W-:Y:S01]  /*1e60*/  FMNMX R5, R63, R0, !PT ;  /* 0x000000003f057209 */ /* 0x000fe20007800000 */
[--C-:B------:R-:W-:Y:S01]  /*1e70*/  FFMA R65, R65, UR10, -R2.reuse ;  /* 0x0000000a41417c23 */ /* 0x100fe20008000802 */
[--C-:B------:R-:W-:Y:S01]  /*1e80*/  FFMA R72, R72, UR10, -R2.reuse ;  /* 0x0000000a48487c23 */ /* 0x100fe20008000802 */
[--C-:B------:R-:W-:Y:S01]  /*1e90*/  FFMA R68, R68, UR10, -R2.reuse ;  /* 0x0000000a44447c23 */ /* 0x100fe20008000802 */
[----:B------:R-:W2:Y:S01]  /*1ea0*/  MUFU.EX2 R11, R11 ;  /* 0x0000000b000b7308 */ /* 0x000ea20000000800 */
[----:B---3--:R-:W-:Y:S01]  /*1eb0*/  @!P2 FMUL R9, R9, R9 ;  /* 0x000000090909a220 */ /* 0x008fe20000400000 */
[----:B------:R-:W-:Y:S01]  /*1ec0*/  FSETP.GEU.AND P2, PT, R15, -126, PT ;  /* 0xc2fc00000f00780b */ /* 0x000fe20003f4e000 */
[--C-:B------:R-:W-:Y:S01]  /*1ed0*/  FFMA R69, R69, UR10, -R2.reuse ;  /* 0x0000000a45457c23 */ /* 0x100fe20008000802 */
[----:B------:R-:W-:Y:S01]  /*1ee0*/  FMNMX R0, R66, R5, !PT ;  /* 0x0000000542007209 */ /* 0x000fe20007800000 */
[--C-:B------:R-:W-:Y:S01]  /*1ef0*/  FFMA R73, R73, UR10, -R2.reuse ;  /* 0x0000000a49497c23 */ /* 0x100fe20008000802 */
[--C-:B------:R-:W-:Y:S01]  /*1f00*/  FFMA R76, R76, UR10, -R2.reuse ;  /* 0x0000000a4c4c7c23 */ /* 0x100fe20008000802 */
[----:B------:R-:W-:Y:S01]  /*1f10*/  @!P1 FMUL R10, R10, 0.5 ;  /* 0x3f0000000a0a9820 */ /* 0x000fe20000400000 */
[----:B------:R-:W3:Y:S01]  /*1f20*/  MUFU.EX2 R28, R28 ;  /* 0x0000001c001c7308 */ /* 0x000ee20000000800 */
[----:B----4-:R-:W-:Y:S01]  /*1f30*/  @!P3 FMUL R8, R8, R8 ;  /* 0x000000080808b220 */ /* 0x010fe20000400000 */
[----:B------:R-:W-:Y:S01]  /*1f40*/  FSETP.GEU.AND P3, PT, R32, -126, PT ;  /* 0xc2fc00002000780b */ /* 0x000fe20003f6e000 */
[--C-:B------:R-:W-:Y:S01]  /*1f50*/  FFMA R77, R77, UR10, -R2.reuse ;  /* 0x0000000a4d4d7c23 */ /* 0x100fe20008000802 */
[----:B------:R-:W-:Y:S01]  /*1f60*/  FMNMX R5, R67, R0, !PT ;  /* 0x0000000043057209 */ /* 0x000fe20007800000 */
[--C-:B------:R-:W-:Y:S01]  /*1f70*/  FFMA R81, R81, UR10, -R2.reuse ;  /* 0x0000000a51517c23 */ /* 0x100fe20008000802 */
[--C-:B------:R-:W-:Y:S01]  /*1f80*/  FFMA R80, R80, UR10, -R2.reuse ;  /* 0x0000000a50507c23 */ /* 0x100fe20008000802 */
[----:B------:R-:W-:Y:S01]  /*1f90*/  @!P2 FMUL R15, R15, 0.5 ;  /* 0x3f0000000f0fa820 */ /* 0x000fe20000400000 */
[----:B------:R-:W4:Y:S01]  /*1fa0*/  MUFU.EX2 R10, R10 ;  /* 0x0000000a000a7308 */ /* 0x000f220000000800 */
[----:B--2---:R-:W-:Y:S01]  /*1fb0*/  @!P4 FMUL R11, R11, R11 ;  /* 0x0000000b0b0bc220 */ /* 0x004fe20000400000 */
[----:B------:R-:W-:Y:S01]  /*1fc0*/  FSETP.GEU.AND P4, PT, R17, -126, PT ;  /* 0xc2fc00001100780b */ /* 0x000fe20003f8e000 */
[--C-:B------:R-:W-:Y:S01]  /*1fd0*/  FFMA R84, R84, UR10, -R2.reuse ;  /* 0x0000000a54547c23 */ /* 0x100fe20008000802 */
[----:B------:R-:W-:Y:S01]  /*1fe0*/  FMNMX R0, R70, R5, !PT ;  /* 0x0000000546007209 */ /* 0x000fe20007800000 */
[----:B------:R-:W-:-:S02]  /*1ff0*/  FFMA R2, R85, UR10, -R2 ;  /* 0x0000000a55027c23 */ /* 0x000fc40008000802 */
[----:B------:R-:W-:Y:S01]  /*2000*/  @!P3 FMUL R32, R32, 0.5 ;  /* 0x3f0000002020b820 */ /* 0x000fe20000400000 */
[----:B------:R-:W2:Y:S01]  /*2010*/  MUFU.EX2 R13, R13 ;  /* 0x0000000d000d7308 */ /* 0x000ea20000000800 */
[----:B---3--:R-:W-:Y:S01]  /*2020*/  @!P5 FMUL R28, R28, R28 ;  /* 0x0000001c1c1cd220 */ /* 0x008fe20000400000 */
[----:B------:R-:W-:Y:S02]  /*2030*/  FSETP.GEU.AND P5, PT, R12, -126, PT ;  /* 0xc2fc00000c00780b */ /* 0x000fe40003fae000 */
[----:B------:R-:W-:-:S03]  /*2040*/  FMNMX R5, R71, R0, !PT ;  /* 0x0000000047057209 */ /* 0x000fc60007800000 */
[----:B------:R-:W-:Y:S01]  /*2050*/  @!P4 FMUL R17, R17, 0.5 ;  /* 0x3f0000001111c820 */ /* 0x000fe20000400000 */
[----:B------:R-:W3:Y:S01]  /*2060*/  MUFU.EX2 R15, R15 ;  /* 0x0000000f000f7308 */ /* 0x000ee20000000800 */
[----:B----4-:R-:W-:Y:S01]  /*2070*/  @!P1 FMUL R10, R10, R10 ;  /* 0x0000000a0a0a9220 */ /* 0x010fe20000400000 */
[----:B------:R-:W-:Y:S02]  /*2080*/  FSETP.GEU.AND P1, PT, R36, -126, PT ;  /* 0xc2fc00002400780b */ /* 0x000fe40003f2e000 */
[----:B------:R-:W-:-:S03]  /*2090*/  FMNMX R0, R74, R5, !PT ;  /* 0x000000054a007209 */ /* 0x000fc60007800000 */
[----:B------:R-:W-:Y:S01]  /*20a0*/  @!P5 FMUL R12, R12, 0.5 ;  /* 0x3f0000000c0cd820 */ /* 0x000fe20000400000 */
[----:B------:R-:W4:Y:S01]  /*20b0*/  MUFU.EX2 R32, R32 ;  /* 0x0000002000207308 */ /* 0x000f220000000800 */
[----:B--2---:R-:W-:Y:S01]  /*20c0*/  @!P6 FMUL R13, R13, R13 ;  /* 0x0000000d0d0de220 */ /* 0x004fe20000400000 */
[----:B------:R-:W-:Y:S02]  /*20d0*/  FSETP.GEU.AND P6, PT, R19, -126, PT ;  /* 0xc2fc00001300780b */ /* 0x000fe40003fce000 */
[----:B------:R-:W-:-:S03]  /*20e0*/  FMNMX R5, R75, R0, !PT ;  /* 0x000000004b057209 */ /* 0x000fc60007800000 */
        /* <DEDUP_REMOVED lines=32> */
[----:B------:R-:W5:Y:S01]  /*22f0*/  SHFL.BFLY PT, R5, R0, 0x1, 0x1f ;  /* 0x0c201f0000057f89 */ /* 0x000f6200000e0000 */
[----:B---3--:R-:W-:Y:S01]  /*2300*/  @!P2 FMUL R21, R21, R21 ;  /* 0x000000151515a220 */ /* 0x008fe20000400000 */
[----:B------:R-:W-:-:S04]  /*2310*/  FSETP.GEU.AND P2, PT, R61, -126, PT ;  /* 0xc2fc00003d00780b */ /* 0x000fc80003f4e000 */
[----:B------:R-:W-:Y:S01]  /*2320*/  @!P6 FMUL R57, R57, 0.5 ;  /* 0x3f0000003939e820 */ /* 0x000fe20000400000 */
[----:B------:R-:W3:Y:S01]  /*2330*/  MUFU.EX2 R29, R60 ;  /* 0x0000003c001d7308 */ /* 0x000ee20000000800 */
[----:B----4-:R-:W-:Y:S01]  /*2340*/  @!P3 FMUL R14, R14, R14 ;  /* 0x0000000e0e0eb220 */ /* 0x010fe20000400000 */
[----:B------:R-:W-:-:S06]  /*2350*/  FSETP.GEU.AND P3, PT, R64, -126, PT ;  /* 0xc2fc00004000780b */ /* 0x000fcc0003f6e000 */
[----:B------:R-:W4:Y:S01]  /*2360*/  MUFU.EX2 R25, R25 ;  /* 0x0000001900197308 */ /* 0x000f220000000800 */
[----:B--2---:R-:W-:Y:S01]  /*2370*/  @!P4 FMUL R23, R23, R23 ;  /* 0x000000171717c220 */ /* 0x004fe20000400000 */
[----:B------:R-:W-:Y:S01]  /*2380*/  FSETP.GEU.AND P4, PT, R65, -126, PT ;  /* 0xc2fc00004100780b */ /* 0x000fe20003f8e000 */
[----:B------:R-:W-:-:S04]  /*2390*/  @!P2 FMUL R61, R61, 0.5 ;  /* 0x3f0000003d3da820 */ /* 0x000fc80000400000 */
[----:B------:R-:W-:Y:S01]  /*23a0*/  @!P3 FMUL R64, R64, 0.5 ;  /* 0x3f0000004040b820 */ /* 0x000fe20000400000 */
[----:B------:R-:W2:Y:S01]  /*23b0*/  MUFU.EX2 R40, R57 ;  /* 0x0000003900287308 */ /* 0x000ea20000000800 */
[----:B---3--:R-:W-:Y:S01]  /*23c0*/  @!P1 FMUL R29, R29, R29 ;  /* 0x0000001d1d1d9220 */ /* 0x008fe20000400000 */
[----:B------:R-:W-:Y:S02]  /*23d0*/  FSETP.GEU.AND P1, PT, R72, -126, PT ;  /* 0xc2fc00004800780b */ /* 0x000fe40003f2e000 */
[----:B-----5:R-:W-:-:S03]  /*23e0*/  FMNMX R5, R0, R5, !PT ;  /* 0x0000000500057209 */ /* 0x020fc60007800000 */
[----:B------:R-:W-:Y:S01]  /*23f0*/  @!P4 FMUL R65, R65, 0.5 ;  /* 0x3f0000004141c820 */ /* 0x000fe20000400000 */
[----:B------:R-:W3:Y:S01]  /*2400*/  MUFU.EX2 R16, R61 ;  /* 0x0000003d00107308 */ /* 0x000ee20000000800 */
[----:B----4-:R-:W-:Y:S01]  /*2410*/  @!P5 FMUL R25, R25, R25 ;  /* 0x000000191919d220 */ /* 0x010fe20000400000 */
[----:B------:R-:W-:Y:S01]  /*2420*/  FSETP.GEU.AND P5, PT, R68, -126, PT ;  /* 0xc2fc00004400780b */ /* 0x000fe20003fae000 */
[----:B------:R-:W4:Y:S04]  /*2430*/  SHFL.BFLY PT, R0, R5, 0x2, 0x1f ;  /* 0x0c401f0005007f89 */ /* 0x000f2800000e0000 */
[----:B------:R-:W-:Y:S01]  /*2440*/  @!P1 FMUL R72, R72, 0.5 ;  /* 0x3f00000048489820 */ /* 0x000fe20000400000 */
[----:B------:R-:W5:Y:S01]  /*2450*/  MUFU.EX2 R33, R64 ;  /* 0x0000004000217308 */ /* 0x000f620000000800 */
[----:B--2---:R-:W-:Y:S01]  /*2460*/  @!P6 FMUL R40, R40, R40 ;  /* 0x000000282828e220 */ /* 0x004fe20000400000 */
[----:B------:R-:W-:-:S05]  /*2470*/  FSETP.GEU.AND P6, PT, R69, -126, PT ;  /* 0xc2fc00004500780b */ /* 0x000fca0003fce000 */
[----:B------:R-:W-:Y:S01]  /*2480*/  @!P5 FMUL R68, R68, 0.5 ;  /* 0x3f0000004444d820 */ /* 0x000fe20000400000 */
[----:B------:R-:W2:Y:S01]  /*2490*/  MUFU.EX2 R44, R65 ;  /* 0x00000041002c7308 */ /* 0x000ea20000000800 */
[----:B---3--:R-:W-:Y:S01]  /*24a0*/  @!P2 FMUL R16, R16, R16 ;  /* 0x000000101010a220 */ /* 0x008fe20000400000 */
[----:B------:R-:W-:-:S05]  /*24b0*/  FSETP.GEU.AND P2, PT, R73, -126, PT ;  /* 0xc2fc00004900780b */ /* 0x000fca0003f4e000 */
[----:B------:R-:W-:Y:S01]  /*24c0*/  @!P6 FMUL R69, R69, 0.5 ;  /* 0x3f0000004545e820 */ /* 0x000fe20000400000 */
[----:B------:R-:W3:Y:S01]  /*24d0*/  MUFU.EX2 R41, R72 ;  /* 0x0000004800297308 */ /* 0x000ee20000000800 */
[----:B-----5:R-:W-:Y:S01]  /*24e0*/  @!P3 FMUL R33, R33, R33 ;  /* 0x000000212121b220 */ /* 0x020fe20000400000 */
[----:B------:R-:W-:Y:S02]  /*24f0*/  FSETP.GEU.AND P3, PT, R76, -126, PT ;  /* 0xc2fc00004c00780b */ /* 0x000fe40003f6e000 */
[----:B----4-:R-:W-:-:S03]  /*2500*/  FMNMX R5, R5, R0, !PT ;  /* 0x0000000005057209 */ /* 0x010fc60007800000 */
[----:B------:R-:W-:Y:S01]  /*2510*/  @!P2 FMUL R73, R73, 0.5 ;  /* 0x3f0000004949a820 */ /* 0x000fe20000400000 */
[----:B------:R-:W4:Y:S01]  /*2520*/  MUFU.EX2 R37, R68 ;  /* 0x0000004400257308 */ /* 0x000f220000000800 */
        /* <DEDUP_REMOVED lines=8> */
[----:B----4-:R-:W-:Y:S01]  /*25b0*/  @!P5 FMUL R37, R37, R37 ;  /* 0x000000252525d220 */ /* 0x010fe20000400000 */
[----:B------:R-:W-:-:S05]  /*25c0*/  FSETP.GEU.AND P5, PT, R80, -126, PT ;  /* 0xc2fc00005000780b */ /* 0x000fca0003fae000 */
[----:B------:R-:W-:Y:S01]  /*25d0*/  @!P1 FMUL R81, R81, 0.5 ;  /* 0x3f00000051519820 */ /* 0x000fe20000400000 */
[----:B------:R-:W4:Y:S01]  /*25e0*/  MUFU.EX2 R45, R76 ;  /* 0x0000004c002d7308 */ /* 0x000f220000000800 */
[----:B--2---:R-:W-:Y:S01]  /*25f0*/  @!P6 FMUL R18, R18, R18 ;  /* 0x000000121212e220 */ /* 0x004fe20000400000 */
[----:B------:R-:W-:-:S04]  /*2600*/  FSETP.NEU.AND P6, PT, R5, -INF , PT ;  /* 0xff8000000500780b */ /* 0x000fc80003fcd000 */
[----:B------:R-:W-:Y:S01]  /*2610*/  FSEL R0, R5, RZ, P6 ;  /* 0x000000ff05007208 */ /* 0x000fe20003000000 */
[----:B------:R-:W-:Y:S01]  /*2620*/  @!P5 FMUL R80, R80, 0.5 ;  /* 0x3f0000005050d820 */ /* 0x000fe20000400000 */
[----:B------:R-:W2:Y:S01]  /*2630*/  MUFU.EX2 R20, R77 ;  /* 0x0000004d00147308 */ /* 0x000ea20000000800 */
[----:B---3--:R-:W-:Y:S01]  /*2640*/  @!P2 FMUL R48, R48, R48 ;  /* 0x000000303030a220 */ /* 0x008fe20000400000 */
[----:B------:R-:W-:Y:S01]  /*2650*/  FSETP.GEU.AND P2, PT, R2, -126, PT ;  /* 0xc2fc00000200780b */ /* 0x000fe20003f4e000 */
[----:B------:R-:W-:Y:S01]  /*2660*/  FMUL R0, R0, UR10 ;  /* 0x0000000a00007c20 */ /* 0x000fe20008400000 */
[----:B------:R-:W-:-:S03]  /*2670*/  FSETP.GEU.AND P6, PT, R84, -126, PT ;  /* 0xc2fc00005400780b */ /* 0x000fc60003fce000 */
[--C-:B------:R-:W-:Y:S01]  /*2680*/  FFMA R26, R26, UR10, -R0.reuse ;  /* 0x0000000a1a1a7c23 */ /* 0x100fe20008000800 */
[----:B------:R-:W3:Y:S01]  /*2690*/  MUFU.EX2 R52, R81 ;  /* 0x0000005100347308 */ /* 0x000ee20000000800 */
[--C-:B------:R-:W-:Y:S01]  /*26a0*/  FFMA R53, R27, UR10, -R0.reuse ;  /* 0x0000000a1b357c23 */ /* 0x100fe20008000800 */
[--C-:B------:R-:W-:Y:S01]  /*26b0*/  FFMA R57, R31, UR10, -R0.reuse ;  /* 0x0000000a1f397c23 */ /* 0x100fe20008000800 */
[----:B----4-:R-:W-:Y:S01]  /*26c0*/  @!P3 FMUL R45, R45, R45 ;  /* 0x0000002d2d2db220 */ /* 0x010fe20000400000 */
[----:B------:R-:W-:Y:S01]  /*26d0*/  FSETP.GEU.AND P3, PT, R26, -126, PT ;  /* 0xc2fc00001a00780b */ /* 0x000fe20003f6e000 */
[--C-:B------:R-:W-:Y:S01]  /*26e0*/  FFMA R30, R30, UR10, -R0.reuse ;  /* 0x0000000a1e1e7c23 */ /* 0x100fe20008000800 */
[--C-:B------:R-:W-:Y:S01]  /*26f0*/  FFMA R38, R38, UR10, -R0.reuse ;  /* 0x0000000a26267c23 */ /* 0x100fe20008000800 */
[----:B------:R-:W-:Y:S01]  /*2700*/  @!P2 FMUL R2, R2, 0.5 ;  /* 0x3f0000000202a820 */ /* 0x000fe20000400000 */
[----:B------:R-:W4:Y:S01]  /*2710*/  MUFU.EX2 R49, R80 ;  /* 0x0000005000317308 */ /* 0x000f220000000800 */
[----:B--2---:R-:W-:Y:S01]  /*2720*/  @!P4 FMUL R20, R20, R20 ;  /* 0x000000141414c220 */ /* 0x004fe20000400000 */
[----:B------:R-:W-:Y:S01]  /*2730*/  FSETP.GEU.AND P4, PT, R53, -126, PT ;  /* 0xc2fc00003500780b */ /* 0x000fe20003f8e000 */
[----:B------:R-:W-:Y:S01]  /*2740*/  @!P6 FMUL R84, R84, 0.5 ;  /* 0x3f0000005454e820 */ /* 0x000fe20000400000 */
[--C-:B------:R-:W-:Y:S01]  /*2750*/  FFMA R34, R34, UR10, -R0.reuse ;  /* 0x0000000a22227c23 */ /* 0x100fe20008000800 */
[--C-:B------:R-:W-:Y:S01]  /*2760*/  FFMA R50, R50, UR10, -R0.reuse ;  /* 0x0000000a32327c23 */ /* 0x100fe20008000800 */
[--C-:B------:R-:W-:Y:S01]  /*2770*/  FFMA R42, R42, UR10, -R0.reuse ;  /* 0x0000000a2a2a7c23 */ /* 0x100fe20008000800 */
[--C-:B------:R-:W-:Y:S01]  /*2780*/  FFMA R46, R46, UR10, -R0.reuse ;  /* 0x0000000a2e2e7c23 */ /* 0x100fe20008000800 */
[----:B------:R2:W5:Y:S01]  /*2790*/  MUFU.EX2 R22, R2 ;  /* 0x0000000200167308 */ /* 0x0005620000000800 */
[----:B---3--:R-:W-:Y:S01]  /*27a0*/  @!P1 FMUL R52, R52, R52 ;  /* 0x0000003434349220 */ /* 0x008fe20000400000 */
[----:B------:R-:W-:Y:S01]  /*27b0*/  FSETP.GEU.AND P1, PT, R57, -126, PT ;  /* 0xc2fc00003900780b */ /* 0x000fe20003f2e000 */
[----:B------:R-:W-:Y:S01]  /*27c0*/  @!P3 FMUL R26, R26, 0.5 ;  /* 0x3f0000001a1ab820 */ /* 0x000fe20000400000 */
[--C-:B------:R-:W-:Y:S01]  /*27d0*/  FFMA R63, R63, UR10, -R0.reuse ;  /* 0x0000000a3f3f7c23 */ /* 0x100fe20008000800 */
[--C-:B------:R-:W-:Y:S01]  /*27e0*/  FFMA R67, R67, UR10, -R0.reuse ;  /* 0x0000000a43437c23 */ /* 0x100fe20008000800 */
[--C-:B------:R-:W-:Y:S01]  /*27f0*/  FFMA R54, R54, UR10, -R0.reuse ;  /* 0x0000000a36367c23 */ /* 0x100fe20008000800 */
[----:B------:R-:W-:Y:S01]  /*2800*/  @!P4 FMUL R53, R53, 0.5 ;  /* 0x3f0000003535c820 */ /* 0x000fe20000400000 */
[----:B------:R3:W1:Y:S01]  /*2810*/  MUFU.EX2 R31, R26 ;  /* 0x0000001a001f7308 */ /* 0x0006620000000800 */
[----:B----4-:R-:W-:Y:S01]  /*2820*/  @!P5 FMUL R49, R49, R49 ;  /* 0x000000313131d220 */ /* 0x010fe20000400000 */
[----:B------:R-:W-:Y:S01]  /*2830*/  FSETP.GEU.AND P5, PT, R30, -126, PT ;  /* 0xc2fc00001e00780b */ /* 0x000fe20003fae000 */
[--C-:B--2---:R-:W-:Y:S01]  /*2840*/  FFMA R2, R35, UR10, -R0.reuse ;  /* 0x0000000a23027c23 */ /* 0x104fe20008000800 */
[--C-:B------:R-:W-:Y:S01]  /*2850*/  FFMA R75, R75, UR10, -R0.reuse ;  /* 0x0000000a4b4b7c23 */ /* 0x100fe20008000800 */
[--C-:B------:R-:W-:Y:S01]  /*2860*/  FFMA R59, R59, UR10, -R0.reuse ;  /* 0x0000000a3b3b7c23 */ /* 0x100fe20008000800 */
[--C-:B------:R-:W-:Y:S01]  /*2870*/  FFMA R83, R83, UR10, -R0.reuse ;  /* 0x0000000a53537c23 */ /* 0x100fe20008000800 */
[----:B------:R-:W-:Y:S01]  /*2880*/  @!P1 FMUL R57, R57, 0.5 ;  /* 0x3f00000039399820 */ /* 0x000fe20000400000 */
[----:B------:R-:W2:Y:S01]  /*2890*/  MUFU.EX2 R56, R53 ;  /* 0x0000003500387308 */ /* 0x000ea20000000800 */
[--C-:B---3--:R-:W-:Y:S01]  /*28a0*/  FFMA R26, R39, UR10, -R0.reuse ;  /* 0x0000000a271a7c23 */ /* 0x108fe20008000800 */
[----:B-----5:R-:W-:Y:S01]  /*28b0*/  @!P2 FMUL R22, R22, R22 ;  /* 0x000000161616a220 */ /* 0x020fe20000400000 */
[----:B------:R-:W-:Y:S01]  /*28c0*/  FSETP.GEU.AND P2, PT, R2, -126, PT ;  /* 0xc2fc00000200780b */ /* 0x000fe20003f4e000 */
[--C-:B------:R-:W-:Y:S01]  /*28d0*/  FFMA R71, R71, UR10, -R0.reuse ;  /* 0x0000000a47477c23 */ /* 0x100fe20008000800 */
[--C-:B------:R-:W-:Y:S01]  /*28e0*/  FFMA R78, R78, UR10, -R0.reuse ;  /* 0x0000000a4e4e7c23 */ /* 0x100fe20008000800 */
[--C-:B------:R-:W-:Y:S01]  /*28f0*/  FFMA R79, R79, UR10, -R0.reuse ;  /* 0x0000000a4f4f7c23 */ /* 0x100fe20008000800 */
[----:B------:R-:W-:Y:S01]  /*2900*/  @!P5 FMUL R30, R30, 0.5 ;  /* 0x3f0000001e1ed820 */ /* 0x000fe20000400000 */
[----:B------:R3:W4:Y:S01]  /*2910*/  MUFU.EX2 R60, R57 ;  /* 0x00000039003c7308 */ /* 0x0007220000000800 */
[----:B-1----:R-:W-:Y:S01]  /*2920*/  @!P3 FMUL R31, R31, R31 ;  /* 0x0000001f1f1fb220 */ /* 0x002fe20000400000 */
[----:B------:R-:W-:Y:S01]  /*2930*/  FSETP.GEU.AND P3, PT, R38, -126, PT ;  /* 0xc2fc00002600780b */ /* 0x000fe20003f6e000 */
[----:B------:R-:W-:Y:S01]  /*2940*/  FFMA R86, R86, UR10, -R0 ;  /* 0x0000000a56567c23 */ /* 0x000fe20008000800 */
[----:B------:R-:W-:Y:S01]  /*2950*/  FADD R61, R36, R49 ;  /* 0x00000031243d7221 */ /* 0x000fe20000000000 */
[----:B------:R-:W-:Y:S01]  /*2960*/  FADD R65, R21, R52 ;  /* 0x0000003415417221 */ /* 0x000fe20000000000 */
[----:B------:R-:W-:-:S02]  /*2970*/  F2FP.BF16.F32.PACK_AB R52, R52, R49 ;  /* 0x000000313434723e */ /* 0x000fc400000010ff */
[----:B------:R-:W1:Y:S01]  /*2980*/  MUFU.EX2 R27, R84 ;  /* 0x00000054001b7308 */ /* 0x000e620000000800 */
[----:B--2---:R-:W-:Y:S01]  /*2990*/  @!P4 FMUL R56, R56, R56 ;  /* 0x000000383838c220 */ /* 0x004fe20000400000 */
[----:B------:R-:W-:Y:S01]  /*29a0*/  FSETP.GEU.AND P4, PT, R26, -126, PT ;  /* 0xc2fc00001a00780b */ /* 0x000fe20003f8e000 */
[----:B------:R-:W-:Y:S01]  /*29b0*/  @!P2 FMUL R2, R2, 0.5 ;  /* 0x3f0000000202a820 */ /* 0x000fe20000400000 */
[----:B---3--:R-:W-:Y:S01]  /*29c0*/  FADD R57, R32, R41 ;  /* 0x0000002920397221 */ /* 0x008fe20000000000 */
[----:B------:R-:W-:Y:S02]  /*29d0*/  F2FP.BF16.F32.PACK_AB R32, R17, R32 ;  /* 0x000000201120723e */ /* 0x000fe400000010ff */
[----:B------:R-:W-:Y:S01]  /*29e0*/  @!P3 FMUL R38, R38, 0.5 ;  /* 0x3f0000002626b820 */ /* 0x000fe20000400000 */
[----:B------:R2:W3:Y:S01]  /*29f0*/  MUFU.EX2 R35, R30 ;  /* 0x0000001e00237308 */ /* 0x0004e20000000800 */
[----:B----4-:R-:W-:Y:S01]  /*2a00*/  @!P1 FMUL R60, R60, R60 ;  /* 0x0000003c3c3c9220 */ /* 0x010fe20000400000 */
[----:B------:R-:W-:-:S05]  /*2a10*/  F2FP.BF16.F32.PACK_AB R36, R21, R36 ;  /* 0x000000241524723e */ /* 0x000fca00000010ff */
[----:B------:R-:W-:Y:S01]  /*2a20*/  @!P4 FMUL R26, R26, 0.5 ;  /* 0x3f0000001a1ac820 */ /* 0x000fe20000400000 */
[----:B------:R4:W5:Y:S01]  /*2a30*/  MUFU.EX2 R64, R2 ;  /* 0x0000000200407308 */ /* 0x0009620000000800 */
[----:B--2---:R-:W-:Y:S01]  /*2a40*/  FFMA R30, R43, UR10, -R0 ;  /* 0x0000000a2b1e7c23 */ /* 0x004fe20008000800 */
[----:B-1----:R-:W-:Y:S01]  /*2a50*/  @!P6 FMUL R27, R27, R27 ;  /* 0x0000001b1b1be220 */ /* 0x002fe20000400000 */
[----:B------:R-:W-:-:S03]  /*2a60*/  FSETP.GEU.AND P6, PT, R34, -126, PT ;  /* 0xc2fc00002200780b */ /* 0x000fc60003fce000 */
[----:B------:R-:W-:Y:S02]  /*2a70*/  FSETP.GEU.AND P1, PT, R30, -126, PT ;  /* 0xc2fc00001e00780b */ /* 0x000fe40003f2e000 */
[----:B------:R-:W1:Y:S01]  /*2a80*/  MUFU.EX2 R43, R38 ;  /* 0x00000026002b7308 */ /* 0x000e620000000800 */
[----:B----4-:R-:W-:Y:S01]  /*2a90*/  FFMA R2, R47, UR10, -R0 ;  /* 0x0000000a2f027c23 */ /* 0x010fe20008000800 */
[----:B---3--:R-:W-:Y:S01]  /*2aa0*/  @!P5 FMUL R35, R35, R35 ;  /* 0x000000232323d220 */ /* 0x008fe20000400000 */
[----:B------:R-:W-:-:S05]  /*2ab0*/  FSETP.GEU.AND P5, PT, R42, -126, PT ;  /* 0xc2fc00002a00780b */ /* 0x000fca0003fae000 */
[----:B------:R-:W-:Y:S01]  /*2ac0*/  @!P6 FMUL R34, R34, 0.5 ;  /* 0x3f0000002222e820 */ /* 0x000fe20000400000 */
[----:B------:R2:W3:Y:S01]  /*2ad0*/  MUFU.EX2 R68, R26 ;  /* 0x0000001a00447308 */ /* 0x0004e20000000800 */
[----:B-----5:R-:W-:Y:S01]  /*2ae0*/  @!P2 FMUL R64, R64, R64 ;  /* 0x000000404040a220 */ /* 0x020fe20000400000 */
[----:B------:R-:W-:Y:S01]  /*2af0*/  @!P1 FMUL R30, R30, 0.5 ;  /* 0x3f0000001e1e9820 */ /* 0x000fe20000400000 */
[----:B------:R-:W-:-:S04]  /*2b00*/  FSETP.GEU.AND P2, PT, R2, -126, PT ;  /* 0xc2fc00000200780b */ /* 0x000fc80003f4e000 */
[----:B------:R-:W-:Y:S01]  /*2b10*/  @!P5 FMUL R42, R42, 0.5 ;  /* 0x3f0000002a2ad820 */ /* 0x000fe20000400000 */
[----:B------:R4:W5:Y:S01]  /*2b20*/  MUFU.EX2 R72, R30 ;  /* 0x0000001e00487308 */ /* 0x0009620000000800 */
[----:B--2---:R-:W-:Y:S01]  /*2b30*/  FFMA R26, R51, UR10, -R0 ;  /* 0x0000000a331a7c23 */ /* 0x004fe20008000800 */
[----:B-1----:R-:W-:Y:S01]  /*2b40*/  @!P3 FMUL R43, R43, R43 ;  /* 0x0000002b2b2bb220 */ /* 0x002fe20000400000 */
[----:B------:R-:W-:-:S05]  /*2b50*/  FSETP.GEU.AND P3, PT, R50, -126, PT ;  /* 0xc2fc00003200780b */ /* 0x000fca0003f6e000 */
[----:B------:R1:W2:Y:S01]  /*2b60*/  MUFU.EX2 R39, R34 ;  /* 0x0000002200277308 */ /* 0x0002a20000000800 */
[----:B----4-:R-:W-:Y:S01]  /*2b70*/  FFMA R30, R55, UR10, -R0 ;  /* 0x0000000a371e7c23 */ /* 0x010fe20008000800 */
[----:B---3--:R-:W-:Y:S01]  /*2b80*/  @!P4 FMUL R68, R68, R68 ;  /* 0x000000444444c220 */ /* 0x008fe20000400000 */
[----:B------:R-:W-:Y:S01]  /*2b90*/  FSETP.GEU.AND P4, PT, R26, -126, PT ;  /* 0xc2fc00001a00780b */ /* 0x000fe20003f8e000 */
[----:B------:R-:W-:-:S04]  /*2ba0*/  @!P2 FMUL R2, R2, 0.5 ;  /* 0x3f0000000202a820 */ /* 0x000fc80000400000 */
[----:B------:R-:W-:Y:S01]  /*2bb0*/  @!P3 FMUL R50, R50, 0.5 ;  /* 0x3f0000003232b820 */ /* 0x000fe20000400000 */
[----:B-----5:R-:W-:Y:S01]  /*2bc0*/  @!P1 FMUL R72, R72, R72 ;  /* 0x0000004848489220 */ /* 0x020fe20000400000 */
[----:B------:R-:W-:Y:S01]  /*2bd0*/  FSETP.GEU.AND P1, PT, R30, -126, PT ;  /* 0xc2fc00001e00780b */ /* 0x000fe20003f2e000 */
[----:B------:R3:W4:Y:S01]  /*2be0*/  MUFU.EX2 R76, R2 ;  /* 0x00000002004c7308 */ /* 0x0007220000000800 */
[----:B-1----:R-:W-:-:S04]  /*2bf0*/  FFMA R34, R58, UR10, -R0 ;  /* 0x0000000a3a227c23 */ /* 0x002fc80008000800 */
[----:B------:R-:W-:Y:S01]  /*2c00*/  @!P4 FMUL R26, R26, 0.5 ;  /* 0x3f0000001a1ac820 */ /* 0x000fe20000400000 */
[----:B--2---:R-:W-:Y:S01]  /*2c10*/  @!P6 FMUL R39, R39, R39 ;  /* 0x000000272727e220 */ /* 0x004fe20000400000 */
[----:B------:R-:W-:Y:S01]  /*2c20*/  FSETP.GEU.AND P6, PT, R46, -126, PT ;  /* 0xc2fc00002e00780b */ /* 0x000fe20003fce000 */
[----:B------:R-:W1:Y:S01]  /*2c30*/  MUFU.EX2 R53, R50 ;  /* 0x0000003200357308 */ /* 0x000e620000000800 */
[----:B---3--:R-:W-:-:S03]  /*2c40*/  FFMA R2, R62, UR10, -R0 ;  /* 0x0000000a3e027c23 */ /* 0x008fc60008000800 */
[----:B------:R-:W-:-:S04]  /*2c50*/  @!P1 FMUL R30, R30, 0.5 ;  /* 0x3f0000001e1e9820 */ /* 0x000fc80000400000 */
[----:B------:R2:W3:Y:S01]  /*2c60*/  MUFU.EX2 R58, R26 ;  /* 0x0000001a003a7308 */ /* 0x0004e20000000800 */
[----:B----4-:R-:W-:Y:S01]  /*2c70*/  @!P2 FMUL R76, R76, R76 ;  /* 0x0000004c4c4ca220 */ /* 0x010fe20000400000 */
[----:B------:R-:W-:Y:S02]  /*2c80*/  FSETP.GEU.AND P2, PT, R59, -126, PT ;  /* 0xc2fc00003b00780b */ /* 0x000fe40003f4e000 */
[----:B------:R-:W-:-:S04]  /*2c90*/  @!P6 FMUL R46, R46, 0.5 ;  /* 0x3f0000002e2ee820 */ /* 0x000fc80000400000 */
[----:B------:R4:W5:Y:S01]  /*2ca0*/  MUFU.EX2 R62, R30 ;  /* 0x0000001e003e7308 */ /* 0x0009620000000800 */
[----:B-1----:R-:W-:Y:S01]  /*2cb0*/  @!P3 FMUL R53, R53, R53 ;  /* 0x000000353535b220 */ /* 0x002fe20000400000 */
[----:B------:R-:W-:Y:S01]  /*2cc0*/  FSETP.GEU.AND P3, PT, R2, -126, PT ;  /* 0xc2fc00000200780b */ /* 0x000fe20003f6e000 */
[----:B--2---:R-:W-:-:S04]  /*2cd0*/  FFMA R26, R66, UR10, -R0 ;  /* 0x0000000a421a7c23 */ /* 0x004fc80008000800 */
[----:B------:R-:W-:Y:S01]  /*2ce0*/  @!P2 FMUL R59, R59, 0.5 ;  /* 0x3f0000003b3ba820 */ /* 0x000fe20000400000 */
[----:B------:R-:W1:Y:S01]  /*2cf0*/  MUFU.EX2 R47, R42 ;  /* 0x0000002a002f7308 */ /* 0x000e620000000800 */
[----:B---3--:R-:W-:Y:S01]  /*2d00*/  @!P4 FMUL R58, R58, R58 ;  /* 0x0000003a3a3ac220 */ /* 0x008fe20000400000 */
[----:B------:R-:W-:Y:S01]  /*2d10*/  FSETP.GEU.AND P4, PT, R63, -126, PT ;  /* 0xc2fc00003f00780b */ /* 0x000fe20003f8e000 */
[----:B----4-:R-:W-:-:S04]  /*2d20*/  FFMA R30, R70, UR10, -R0 ;  /* 0x0000000a461e7c23 */ /* 0x010fc80008000800 */
[----:B------:R-:W-:Y:S01]  /*2d30*/  @!P3 FMUL R2, R2, 0.5 ;  /* 0x3f0000000202b820 */ /* 0x000fe20000400000 */
[----:B------:R-:W2:Y:S01]  /*2d40*/  MUFU.EX2 R51, R46 ;  /* 0x0000002e00337308 */ /* 0x000ea20000000800 */
[----:B-----5:R-:W-:Y:S01]  /*2d50*/  @!P1 FMUL R62, R62, R62 ;  /* 0x0000003e3e3e9220 */ /* 0x020fe20000400000 */
[----:B------:R-:W-:-:S05]  /*2d60*/  FSETP.GEU.AND P1, PT, R67, -126, PT ;  /* 0xc2fc00004300780b */ /* 0x000fca0003f2e000 */
[----:B------:R-:W-:Y:S01]  /*2d70*/  @!P4 FMUL R63, R63, 0.5 ;  /* 0x3f0000003f3fc820 */ /* 0x000fe20000400000 */
[----:B------:R3:W4:Y:S01]  /*2d80*/  MUFU.EX2 R66, R2 ;  /* 0x0000000200427308 */ /* 0x0007220000000800 */
[----:B-1----:R-:W-:Y:S01]  /*2d90*/  @!P5 FMUL R47, R47, R47 ;  /* 0x0000002f2f2fd220 */ /* 0x002fe20000400000 */
[----:B------:R-:W-:-:S05]  /*2da0*/  FSETP.GEU.AND P5, PT, R54, -126, PT ;  /* 0xc2fc00003600780b */ /* 0x000fca0003fae000 */
[----:B------:R-:W-:Y:S01]  /*2db0*/  @!P1 FMUL R67, R67, 0.5 ;  /* 0x3f00000043439820 */ /* 0x000fe20000400000 */
[----:B------:R-:W1:Y:S01]  /*2dc0*/  MUFU.EX2 R63, R63 ;  /* 0x0000003f003f7308 */ /* 0x000e620000000800 */
[----:B--2---:R-:W-:Y:S01]  /*2dd0*/  @!P6 FMUL R51, R51, R51 ;  /* 0x000000333333e220 */ /* 0x004fe20000400000 */
[----:B------:R-:W-:Y:S01]  /*2de0*/  FSETP.GEU.AND P6, PT, R34, -126, PT ;  /* 0xc2fc00002200780b */ /* 0x000fe20003fce000 */
[----:B---3--:R-:W-:-:S04]  /*2df0*/  FFMA R2, R82, UR10, -R0 ;  /* 0x0000000a52027c23 */ /* 0x008fc80008000800 */
[----:B------:R-:W-:Y:S01]  /*2e00*/  @!P5 FMUL R54, R54, 0.5 ;  /* 0x3f0000003636d820 */ /* 0x000fe20000400000 */
[----:B------:R-:W2:Y:S01]  /*2e10*/  MUFU.EX2 R67, R67 ;  /* 0x0000004300437308 */ /* 0x000ea20000000800 */
[----:B----4-:R-:W-:Y:S01]  /*2e20*/  @!P3 FMUL R66, R66, R66 ;  /* 0x000000424242b220 */ /* 0x010fe20000400000 */
[----:B------:R-:W-:-:S05]  /*2e30*/  FSETP.GEU.AND P3, PT, R75, -126, PT ;  /* 0xc2fc00004b00780b */ /* 0x000fca0003f6e000 */
[----:B------:R-:W-:Y:S01]  /*2e40*/  @!P6 FMUL R34, R34, 0.5 ;  /* 0x3f0000002222e820 */ /* 0x000fe20000400000 */
[----:B------:R-:W3:Y:S01]  /*2e50*/  MUFU.EX2 R55, R54 ;  /* 0x0000003600377308 */ /* 0x000ee20000000800 */
[----:B-1----:R-:W-:Y:S01]  /*2e60*/  @!P4 FMUL R63, R63, R63 ;  /* 0x0000003f3f3fc220 */ /* 0x002fe20000400000 */
[----:B------:R-:W-:-:S05]  /*2e70*/  FSETP.GEU.AND P4, PT, R2, -126, PT ;  /* 0xc2fc00000200780b */ /* 0x000fca0003f8e000 */
[----:B------:R-:W-:Y:S01]  /*2e80*/  @!P3 FMUL R75, R75, 0.5 ;  /* 0x3f0000004b4bb820 */ /* 0x000fe20000400000 */
[----:B------:R1:W4:Y:S01]  /*2e90*/  MUFU.EX2 R80, R34 ;  /* 0x0000002200507308 */ /* 0x0003220000000800 */
[----:B--2---:R-:W-:Y:S01]  /*2ea0*/  @!P1 FMUL R67, R67, R67 ;  /* 0x0000004343439220 */ /* 0x004fe20000400000 */
[----:B------:R-:W-:-:S03]  /*2eb0*/  FSETP.GEU.AND P1, PT, R83, -126, PT ;  /* 0xc2fc00005300780b */ /* 0x000fc60003f2e000 */
[----:B------:R-:W-:Y:S02]  /*2ec0*/  FADD R50, R64, R67 ;  /* 0x0000004340327221 */ /* 0x000fe40000000000 */
[----:B------:R-:W-:Y:S01]  /*2ed0*/  @!P4 FMUL R2, R2, 0.5 ;  /* 0x3f0000000202c820 */ /* 0x000fe20000400000 */
[----:B------:R-:W2:Y:S01]  /*2ee0*/  MUFU.EX2 R75, R75 ;  /* 0x0000004b004b7308 */ /* 0x000ea20000000800 */
[--C-:B-1----:R-:W-:Y:S01]  /*2ef0*/  FFMA R34, R74, UR10, -R0.reuse ;  /* 0x0000000a4a227c23 */ /* 0x102fe20008000800 */
[----:B---3--:R-:W-:Y:S01]  /*2f00*/  @!P5 FMUL R55, R55, R55 ;  /* 0x000000373737d220 */ /* 0x008fe20000400000 */
[----:B------:R-:W-:Y:S01]  /*2f10*/  FSETP.GEU.AND P5, PT, R26, -126, PT ;  /* 0xc2fc00001a00780b */ /* 0x000fe20003fae000 */
[----:B------:R-:W-:-:S03]  /*2f20*/  FFMA R0, R87, UR10, -R0 ;  /* 0x0000000a57007c23 */ /* 0x000fc60008000800 */
[----:B------:R-:W-:Y:S01]  /*2f30*/  @!P1 FMUL R83, R83, 0.5 ;  /* 0x3f00000053539820 */ /* 0x000fe20000400000 */
[----:B------:R1:W3:Y:S01]  /*2f40*/  MUFU.EX2 R84, R2 ;  /* 0x0000000200547308 */ /* 0x0002e20000000800 */
[----:B----4-:R-:W-:Y:S01]  /*2f50*/  @!P6 FMUL R80, R80, R80 ;  /* 0x000000505050e220 */ /* 0x010fe20000400000 */
[----:B------:R-:W-:-:S06]  /*2f60*/  FSETP.GEU.AND P6, PT, R34, -126, PT ;  /* 0xc2fc00002200780b */ /* 0x000fcc0003fce000 */
[----:B------:R-:W-:Y:S01]  /*2f70*/  @!P5 FMUL R26, R26, 0.5 ;  /* 0x3f0000001a1ad820 */ /* 0x000fe20000400000 */
[----:B------:R-:W4:Y:S01]  /*2f80*/  MUFU.EX2 R59, R59 ;  /* 0x0000003b003b7308 */ /* 0x000f220000000800 */
[----:B--2---:R-:W-:Y:S01]  /*2f90*/  @!P3 FMUL R75, R75, R75 ;  /* 0x0000004b4b4bb220 */ /* 0x004fe20000400000 */
[----:B------:R-:W-:Y:S01]  /*2fa0*/  FSETP.GEU.AND P3, PT, R79, -126, PT ;  /* 0xc2fc00004f00780b */ /* 0x000fe20003f6e000 */
[----:B-1----:R-:W-:Y:S01]  /*2fb0*/  FADD R2, R24, R25 ;  /* 0x0000001918027221 */ /* 0x002fe20000000000 */
[----:B------:R-:W-:Y:S01]  /*2fc0*/  F2FP.BF16.F32.PACK_AB R24, R9, R24 ;  /* 0x000000180918723e */ /* 0x000fe200000010ff */
[----:B------:R-:W-:Y:S01]  /*2fd0*/  FADD R81, R72, R75 ;  /* 0x0000004b48517221 */ /* 0x000fe20000000000 */
[----:B------:R-:W-:Y:S02]  /*2fe0*/  @!P6 FMUL R34, R34, 0.5 ;  /* 0x3f0000002222e820 */ /* 0x000fe40000400000 */
[----:B------:R1:W2:Y:S01]  /*2ff0*/  MUFU.EX2 R70, R26 ;  /* 0x0000001a00467308 */ /* 0x0002a20000000800 */
[----:B---3--:R-:W-:Y:S01]  /*3000*/  @!P4 FMUL R84, R84, R84 ;  /* 0x000000545454c220 */ /* 0x008fe20000400000 */
[----:B------:R-:W-:-:S03]  /*3010*/  FSETP.GEU.AND P4, PT, R86, -126, PT ;  /* 0xc2fc00005600780b */ /* 0x000fc60003f8e000 */
[----:B------:R-:W-:Y:S02]  /*3020*/  FADD R85, R53, R84 ;  /* 0x0000005435557221 */ /* 0x000fe40000000000 */
[----:B------:R-:W-:Y:S01]  /*3030*/  @!P3 FMUL R79, R79, 0.5 ;  /* 0x3f0000004f4fb820 */ /* 0x000fe20000400000 */
[----:B------:R3:W5:Y:S01]  /*3040*/  MUFU.EX2 R82, R34 ;  /* 0x0000002200527308 */ /* 0x0007620000000800 */
[----:B----4-:R-:W-:Y:S01]  /*3050*/  @!P2 FMUL R59, R59, R59 ;  /* 0x0000003b3b3ba220 */ /* 0x010fe20000400000 */
[----:B------:R-:W-:Y:S01]  /*3060*/  FSETP.GEU.AND P2, PT, R30, -126, PT ;  /* 0xc2fc00001e00780b */ /* 0x000fe20003f4e000 */
[----:B-1----:R-:W-:Y:S01]  /*3070*/  FADD R26, R28, R33 ;  /* 0x000000211c1a7221 */ /* 0x002fe20000000000 */
[----:B------:R-:W-:-:S03]  /*3080*/  F2FP.BF16.F32.PACK_AB R28, R13, R28 ;  /* 0x0000001c0d1c723e */ /* 0x000fc600000010ff */
[----:B------:R-:W-:Y:S01]  /*3090*/  @!P4 FMUL R86, R86, 0.5 ;  /* 0x3f0000005656c820 */ /* 0x000fe20000400000 */
[----:B------:R-:W1:Y:S01]  /*30a0*/  MUFU.EX2 R83, R83 ;  /* 0x0000005300537308 */ /* 0x000e620000000800 */
[----:B--2---:R-:W-:Y:S01]  /*30b0*/  @!P5 FMUL R70, R70, R70 ;  /* 0x000000464646d220 */ /* 0x004fe20000400000 */
[----:B------:R-:W-:Y:S01]  /*30c0*/  FSETP.GEU.AND P5, PT, R71, -126, PT ;  /* 0xc2fc00004700780b */ /* 0x000fe20003fae000 */
[----:B---3--:R-:W-:Y:S01]  /*30d0*/  FADD R34, R2, R57 ;  /* 0x0000003902227221 */ /* 0x008fe20000000000 */
[----:B------:R-:W-:Y:S01]  /*30e0*/  FADD R2, R9, R40 ;  /* 0x0000002809027221 */ /* 0x000fe20000000000 */
[----:B------:R-:W-:Y:S01]  /*30f0*/  FADD R57, R17, R48 ;  /* 0x0000003011397221 */ /* 0x000fe20000000000 */
[----:B------:R-:W-:Y:S01]  /*3100*/  FADD R69, R26, R61 ;  /* 0x0000003d1a457221 */ /* 0x000fe20000000000 */
[----:B------:R-:W-:Y:S01]  /*3110*/  @!P2 FMUL R30, R30, 0.5 ;  /* 0x3f0000001e1ea820 */ /* 0x000fe20000400000 */
[----:B------:R-:W-:Y:S01]  /*3120*/  MUFU.EX2 R79, R79 ;  /* 0x0000004f004f7308 */ /* 0x000fe20000000800 */
[----:B-----5:R-:W-:Y:S01]  /*3130*/  @!P6 FMUL R82, R82, R82 ;  /* 0x000000525252e220 */ /* 0x020fe20000400000 */
[----:B------:R-:W-:Y:S01]  /*3140*/  FSETP.GEU.AND P6, PT, R78, -126, PT ;  /* 0xc2fc00004e00780b */ /* 0x000fe20003fce000 */
[----:B------:R-:W-:Y:S01]  /*3150*/  FADD R38, R2, R57 ;  /* 0x0000003902267221 */ /* 0x000fe20000000000 */
[----:B------:R-:W-:Y:S01]  /*3160*/  FADD R57, R19, R20 ;  /* 0x0000001413397221 */ /* 0x000fe20000000000 */
[----:B------:R-:W-:Y:S01]  /*3170*/  FADD R2, R11, R16 ;  /* 0x000000100b027221 */ /* 0x000fe20000000000 */
[----:B------:R-:W-:Y:S01]  /*3180*/  FADD R26, R8, R29 ;  /* 0x0000001d081a7221 */ /* 0x000fe20000000000 */
[----:B------:R-:W-:Y:S01]  /*3190*/  @!P5 FMUL R71, R71, 0.5 ;  /* 0x3f0000004747d820 */ /* 0x000fe20000400000 */
[----:B------:R2:W3:Y:S01]  /*31a0*/  MUFU.EX2 R74, R30 ;  /* 0x0000001e004a7308 */ /* 0x0004e20000000800 */
[----:B-1----:R-:W-:Y:S01]  /*31b0*/  @!P1 FMUL R83, R83, R83 ;  /* 0x0000005353539220 */ /* 0x002fe20000400000 */
[----:B------:R-:W-:Y:S01]  /*31c0*/  FSETP.GEU.AND P1, PT, R0, -126, PT ;  /* 0xc2fc00000000780b */ /* 0x000fe20003f2e000 */
[----:B------:R-:W-:Y:S01]  /*31d0*/  FADD R2, R2, R57 ;  /* 0x0000003902027221 */ /* 0x000fe20000000000 */
[----:B------:R-:W-:Y:S01]  /*31e0*/  FADD R61, R12, R45 ;  /* 0x0000002d0c3d7221 */ /* 0x000fe20000000000 */
[----:B------:R-:W-:Y:S01]  /*31f0*/  FADD R77, R47, R82 ;  /* 0x000000522f4d7221 */ /* 0x000fe20000000000 */
[----:B------:R-:W-:Y:S01]  /*3200*/  FADD R46, R39, R70 ;  /* 0x00000046272e7221 */ /* 0x000fe20000000000 */
[----:B------:R-:W-:Y:S01]  /*3210*/  @!P6 FMUL R78, R78, 0.5 ;  /* 0x3f0000004e4ee820 */ /* 0x000fe20000400000 */
[----:B------:R-:W1:Y:S01]  /*3220*/  MUFU.EX2 R71, R71 ;  /* 0x0000004700477308 */ /* 0x000e620000000800 */
[----:B--2---:R-:W-:Y:S01]  /*3230*/  FADD R30, R13, R44 ;  /* 0x0000002c0d1e7221 */ /* 0x004fe20000000000 */
[----:B------:R-:W-:Y:S01]  /*3240*/  FADD R42, R26, R61 ;  /* 0x0000003d1a2a7221 */ /* 0x000fe20000000000 */
[----:B------:R-:W-:Y:S01]  /*3250*/  FADD R26, R10, R37 ;  /* 0x000000250a1a7221 */ /* 0x000fe20000000000 */
[----:B------:R-:W-:Y:S01]  /*3260*/  FADD R61, R14, R27 ;  /* 0x0000001b0e3d7221 */ /* 0x000fe20000000000 */
[----:B------:R-:W-:Y:S01]  /*3270*/  FADD R73, R30, R65 ;  /* 0x000000411e497221 */ /* 0x000fe20000000000 */
[----:B------:R-:W-:Y:S01]  /*3280*/  FADD R30, R15, R18 ;  /* 0x000000120f1e7221 */ /* 0x000fe20000000000 */
[----:B------:R-:W-:Y:S01]  /*3290*/  @!P1 FMUL R0, R0, 0.5 ;  /* 0x3f00000000009820 */ /* 0x000fe20000400000 */
[----:B------:R-:W2:Y:S01]  /*32a0*/  MUFU.EX2 R78, R78 ;  /* 0x0000004e004e7308 */ /* 0x000ea20000000800 */
[----:B------:R-:W-:Y:S01]  /*32b0*/  FADD R65, R23, R22 ;  /* 0x0000001617417221 */ /* 0x000fe20000000000 */
[----:B------:R-:W-:Y:S01]  /*32c0*/  FADD R61, R26, R61 ;  /* 0x0000003d1a3d7221 */ /* 0x000fe20000000000 */
[----:B------:R-:W-:Y:S01]  /*32d0*/  FADD R26, R31, R80 ;  /* 0x000000501f1a7221 */ /* 0x000fe20000000000 */
[----:B------:R-:W-:Y:S01]  /*32e0*/  FADD R87, R58, R83 ;  /* 0x000000533a577221 */ /* 0x000fe20000000000 */
[----:B------:R-:W-:Y:S01]  /*32f0*/  FADD R65, R30, R65 ;  /* 0x000000411e417221 */ /* 0x000fe20000000000 */
[----:B------:R-:W-:Y:S01]  /*3300*/  FADD R30, R56, R59 ;  /* 0x0000003b381e7221 */ /* 0x000fe20000000000 */
[----:B---3--:R-:W-:Y:S01]  /*3310*/  @!P2 FMUL R74, R74, R74 ;  /* 0x0000004a4a4aa220 */ /* 0x008fe20000400000 */
[----:B------:R-:W3:Y:S01]  /*3320*/  MUFU.EX2 R86, R86 ;  /* 0x0000005600567308 */ /* 0x000ee20000000800 */
[----:B-1----:R-:W-:Y:S01]  /*3330*/  @!P5 FMUL R71, R71, R71 ;  /* 0x000000474747d220 */ /* 0x002fe20000400000 */
[----:B------:R-:W-:Y:S01]  /*3340*/  @!P3 FMUL R79, R79, R79 ;  /* 0x0000004f4f4fb220 */ /* 0x000fe20000400000 */
[----:B------:R-:W-:Y:S01]  /*3350*/  FADD R54, R26, R77 ;  /* 0x0000004d1a367221 */ /* 0x000fe20000000000 */
[----:B------:R-:W-:Y:S01]  /*3360*/  FADD R89, R46, R85 ;  /* 0x000000552e597221 */ /* 0x000fe20000000000 */
[----:B------:R-:W-:Y:S01]  /*3370*/  FADD R88, R30, R81 ;  /* 0x000000511e587221 */ /* 0x000fe20000000000 */
[----:B------:R-:W-:Y:S01]  /*3380*/  FADD R91, R50, R87 ;  /* 0x00000057325b7221 */ /* 0x000fe20000000000 */
[----:B------:R-:W-:Y:S01]  /*3390*/  FADD R30, R43, R74 ;  /* 0x0000004a2b1e7221 */ /* 0x000fe20000000000 */
[----:B------:R1:W4:Y:S01]  /*33a0*/  MUFU.EX2 R57, R0 ;  /* 0x0000000000397308 */ /* 0x0003220000000800 */
[----:B--2---:R-:W-:Y:S01]  /*33b0*/  @!P6 FMUL R78, R78, R78 ;  /* 0x0000004e4e4ee220 */ /* 0x004fe20000400000 */
[----:B------:R-:W-:Y:S01]  /*33c0*/  FADD R26, R60, R63 ;  /* 0x0000003f3c1a7221 */ /* 0x000fe20000000000 */
[----:B------:R-:W-:Y:S01]  /*33d0*/  FADD R81, R76, R79 ;  /* 0x0000004f4c517221 */ /* 0x000fe20000000000 */
[----:B------:R-:W-:Y:S01]  /*33e0*/  FADD R46, R68, R71 ;  /* 0x00000047442e7221 */ /* 0x000fe20000000000 */
[----:B------:R-:W-:Y:S01]  /*33f0*/  FADD R77, R51, R78 ;  /* 0x0000004e334d7221 */ /* 0x000fe20000000000 */
[----:B------:R-:W-:Y:S01]  /*3400*/  FADD R54, R54, R89 ;  /* 0x0000005936367221 */ /* 0x000fe20000000000 */
[----:B------:R-:W-:Y:S01]  /*3410*/  FADD R26, R26, R81 ;  /* 0x000000511a1a7221 */ /* 0x000fe20000000000 */
[----:B------:R-:W-:Y:S01]  /*3420*/  FADD R88, R88, R91 ;  /* 0x0000005b58587221 */ /* 0x000fe20000000000 */
[----:B---3--:R-:W-:Y:S01]  /*3430*/  @!P4 FMUL R86, R86, R86 ;  /* 0x000000565656c220 */ /* 0x008fe20000400000 */
[----:B-1----:R-:W-:Y:S01]  /*3440*/  FADD R0, R35, R66 ;  /* 0x0000004223007221 */ /* 0x002fe20000000000 */
[----:B------:R-:W-:Y:S01]  /*3450*/  FADD R34, R34, R69 ;  /* 0x0000004522227221 */ /* 0x000fe20000000000 */
[----:B------:R-:W-:Y:S01]  /*3460*/  FADD R38, R38, R73 ;  /* 0x0000004926267221 */ /* 0x000fe20000000000 */
[----:B------:R-:W-:Y:S01]  /*3470*/  FADD R85, R55, R86 ;  /* 0x0000005637557221 */ /* 0x000fe20000000000 */
[----:B------:R-:W-:Y:S01]  /*3480*/  FADD R0, R0, R77 ;  /* 0x0000004d00007221 */ /* 0x000fe20000000000 */
[----:B------:R-:W-:Y:S01]  /*3490*/  FADD R61, R42, R61 ;  /* 0x0000003d2a3d7221 */ /* 0x000fe20000000000 */
[----:B------:R-:W-:Y:S01]  /*34a0*/  FADD R65, R2, R65 ;  /* 0x0000004102417221 */ /* 0x000fe20000000000 */
[----:B----4-:R-:W-:Y:S01]  /*34b0*/  @!P1 FMUL R57, R57, R57 ;  /* 0x0000003939399220 */ /* 0x010fe20000400000 */
[----:B------:R-:W-:Y:S01]  /*34c0*/  FADD R85, R30, R85 ;  /* 0x000000551e557221 */ /* 0x000fe20000000000 */
[----:B------:R-:W-:Y:S01]  /*34d0*/  FADD R34, R34, R61 ;  /* 0x0000003d22227221 */ /* 0x000fe20000000000 */
[----:B------:R-:W-:Y:S01]  /*34e0*/  FADD R65, R38, R65 ;  /* 0x0000004126417221 */ /* 0x000fe20000000000 */
[----:B------:R-:W-:Y:S01]  /*34f0*/  FADD R87, R62, R57 ;  /* 0x000000393e577221 */ /* 0x000fe20000000000 */
[----:B------:R-:W-:Y:S01]  /*3500*/  FADD R85, R0, R85 ;  /* 0x0000005500557221 */ /* 0x000fe20000000000 */
[----:B------:R-:W-:Y:S01]  /*3510*/  IMAD.U32 R0, RZ, RZ, UR7 ;  /* 0x00000007ff007e24 */ /* 0x000fe2000f8e00ff */
[----:B------:R-:W-:Y:S01]  /*3520*/  F2FP.BF16.F32.PACK_AB R40, R40, R25 ;  /* 0x000000192828723e */ /* 0x000fe200000010ff */
[----:B------:R-:W-:Y:S01]  /*3530*/  FADD R87, R46, R87 ;  /* 0x000000572e577221 */ /* 0x000fe20000000000 */
[----:B------:R-:W-:Y:S01]  /*3540*/  FADD R54, R54, R85 ;  /* 0x0000005536367221 */ /* 0x000fe20000000000 */
[----:B------:R1:W-:Y:S01]  /*3550*/  SYNCS.ARRIVE.TRANS64.A1T0 RZ, [R0+UR13], RZ ;  /* 0x000000ff00ff79a7 */ /* 0x0003e2000810000d */
[----:B------:R-:W-:Y:S01]  /*3560*/  F2FP.BF16.F32.PACK_AB R42, R16, R29 ;  /* 0x0000001d102a723e */ /* 0x000fe200000010ff */
[----:B------:R-:W-:Y:S01]  /*3570*/  FADD R87, R26, R87 ;  /* 0x000000571a577221 */ /* 0x000fe20000000000 */
[----:B------:R-:W-:Y:S01]  /*3580*/  F2FP.BF16.F32.PACK_AB R44, R44, R33 ;  /* 0x000000212c2c723e */ /* 0x000fe200000010ff */
[----:B------:R-:W-:Y:S01]  /*3590*/  FADD R2, R34, R65 ;  /* 0x0000004122027221 */ /* 0x000fe20000000000 */
[----:B------:R-:W-:Y:S01]  /*35a0*/  F2FP.BF16.F32.PACK_AB R46, R18, R37 ;  /* 0x00000025122e723e */ /* 0x000fe200000010ff */
[----:B------:R-:W-:Y:S01]  /*35b0*/  FADD R87, R88, R87 ;  /* 0x0000005758577221 */ /* 0x000fe20000000000 */
[----:B------:R-:W-:-:S02]  /*35c0*/  F2FP.BF16.F32.PACK_AB R25, R56, R31 ;  /* 0x0000001f3819723e */ /* 0x000fc400000010ff */
[----:B------:R-:W-:Y:S01]  /*35d0*/  F2FP.BF16.F32.PACK_AB R48, R48, R41 ;  /* 0x000000293030723e */ /* 0x000fe200000010ff */
[----:B-1----:R-:W-:Y:S01]  /*35e0*/  FADD R0, R54, R87 ;  /* 0x0000005736007221 */ /* 0x002fe20000000000 */
[----:B------:R-:W-:Y:S02]  /*35f0*/  F2FP.BF16.F32.PACK_AB R54, R22, R27 ;  /* 0x0000001b1636723e */ /* 0x000fe400000010ff */
[----:B------:R-:W-:Y:S02]  /*3600*/  F2FP.BF16.F32.PACK_AB R27, R60, R35 ;  /* 0x000000233c1b723e */ /* 0x000fe400000010ff */
[----:B------:R-:W-:Y:S02]  /*3610*/  F2FP.BF16.F32.PACK_AB R50, R20, R45 ;  /* 0x0000002d1432723e */ /* 0x000fe400000010ff */
[----:B------:R-:W-:Y:S02]  /*3620*/  F2FP.BF16.F32.PACK_AB R29, R64, R39 ;  /* 0x00000027401d723e */ /* 0x000fe400000010ff */
[----:B------:R-:W-:-:S02]  /*3630*/  F2FP.BF16.F32.PACK_AB R31, R68, R43 ;  /* 0x0000002b441f723e */ /* 0x000fc400000010ff */
[----:B------:R-:W-:Y:S02]  /*3640*/  F2FP.BF16.F32.PACK_AB R33, R72, R47 ;  /* 0x0000002f4821723e */ /* 0x000fe400000010ff */
        /* <DEDUP_REMOVED lines=13> */
[----:B------:R-:W-:Y:S01]  /*3720*/  F2FP.BF16.F32.PACK_AB R53, R83, R84 ;  /* 0x000000545335723e */ /* 0x000fe200000010ff */
[----:B------:R-:W-:Y:S06]  /*3730*/  @!P0 BRA `(.L_x_19) ;  /* 0x0000000000048947 */ /* 0x000fec0003800000 */
[----:B------:R-:W-:Y:S01]  /*3740*/  BPT.TRAP 0x1 ;  /* 0x000000040000795c */ /* 0x000fe20000300000 */
.L_x_19:
[----:B------:R-:W1:Y:S02]  /*3750*/  SYNCS.PHASECHK.TRANS64.TRYWAIT P1, [UR37+0xc008], R7 ;  /* 0x00c00807ff0075a7 */ /* 0x000e640008020165 */
[----:B-1----:R-:W-:Y:S05]  /*3760*/  @!P1 BRA `(.L_x_20) ;  /* 0x0000007c00249947 */ /* 0x002fea0003800000 */
.L_x_102:
[----:B------:R-:W-:Y:S01]  /*3770*/  UIADD3 UR10, UR12, 0x200, URZ ;  /* 0x000002000c0a7890 */ /* 0x000fe2000fffe03f */
[----:B------:R-:W-:Y:S01]  /*3780*/  WARPGROUP.ARRIVE ;  /* 0x00000000000079c5 */ /* 0x000fe20000000000 */
[----:B------:R-:W-:Y:S01]  /*3790*/  UMOV UR11, 0x80000020 ;  /* 0x80000020000b7882 */ /* 0x000fe20000000000 */
[----:B------:R-:W-:-:S06]  /*37a0*/  F2FP.BF16.F32.PACK_AB R55, R57, R86 ;  /* 0x000000563937723e */ /* 0x000fcc00000010ff */
[----:B------:R-:W-:Y:S01]  /*37b0*/  HGMMA.64x32x16.F32.BF16 R88, R24, gdesc[UR8].tnspB, RZ, !UPT, gsb0 ;  /* 0x4060000818587df0 */ /* 0x000fe2000c0018ff */
[----:B------:R-:W-:Y:S01]  /*37c0*/  UIADD3 UR10, UR12, 0x240, URZ ;  /* 0x000002400c0a7890 */ /* 0x000fe2000fffe03f */
[----:B------:R-:W-:Y:S01]  /*37d0*/  UMOV UR11, 0x80000020 ;  /* 0x80000020000b7882 */ /* 0x000fe20000000000 */
[----:B------:R-:W-:Y:S02]  /*37e0*/  WARPGROUP.DEPBAR.LE gsb0, 0x0 ;  /* 0x00008000000079c5 */ /* 0x000fe40000010000 */
[----:B------:R-:W-:-:S06]  /*37f0*/  WARPGROUP.ARRIVE ;  /* 0x00000000000079c5 */ /* 0x000fcc0000000000 */
[----:B------:R-:W-:Y:S01]  /*3800*/  HGMMA.64x32x16.F32.BF16 R88, R28, gdesc[UR8].tnspB, R88, gsb0 ;  /* 0x406000081c587df0 */ /* 0x000fe20008001858 */
        /* <DEDUP_REMOVED lines=29> */
[----:B------:R-:W-:Y:S03]  /*39e0*/  HGMMA.64x32x16.F32.BF16 R88, R52, gdesc[UR8].tnspB, R88, gsb0 ;  /* 0x4060000834587df0 */ /* 0x000fe60008001858 */
[----:B------:R-:W-:Y:S02]  /*39f0*/  WARPGROUP.DEPBAR.LE gsb0, 0x0 ;  /* 0x00008000000079c5 */ /* 0x000fe40000010000 */
[----:B------:R-:W-:Y:S05]  /*3a00*/  @!P0 BRA `(.L_x_21) ;  /* 0x0000000000048947 */ /* 0x000fea0003800000 */
[----:B------:R-:W-:Y:S01]  /*3a10*/  BPT.TRAP 0x1 ;  /* 0x000000040000795c */ /* 0x000fe20000300000 */
.L_x_21:
[----:B------:R-:W-:Y:S01]  /*3a20*/  UISETP.GT.U32.AND UP0, UPT, UR6, 0x1, UPT ;  /* 0x000000010600788c */ /* 0x000fe2000bf04070 */
[----:B-1----:R-:W-:Y:S01]  /*3a30*/  MOV R7, RZ ;  /* 0x000000ff00077202 */ /* 0x002fe20000000f00 */
[----:B------:R-:W-:-:S04]  /*3a40*/  UIADD3 UR7, UR37, 0xc028, URZ ;  /* 0x0000c02825077890 */ /* 0x000fc8000fffe03f */
[----:B------:R-:W-:Y:S01]  /*3a50*/  PLOP3.LUT P1, PT, PT, PT, UP0, 0x80, 0x0 ;  /* 0x000000000000781c */ /* 0x000fe20003f2f008 */
[----:B------:R-:W-:-:S09]  /*3a60*/  UPRMT UR7, URZ, 0x654, UR7 ;  /* 0x000006543f077896 */ /* 0x000fd20008000007 */
[----:B------:R-:W-:Y:S03]  /*3a70*/  SYNCS.ARRIVE.TRANS64.RED.A1T0 RZ, [UR7], RZ ;  /* 0x000000ffffff79a7 */ /* 0x000fe60008100407 */
[----:B------:R-:W-:Y:S05]  /*3a80*/  @P1 BRA `(.L_x_22) ;  /* 0x0000000000041947 */ /* 0x000fea0003800000 */
[----:B------:R-:W-:Y:S01]  /*3a90*/  BPT.TRAP 0x1 ;  /* 0x000000040000795c */ /* 0x000fe20000300000 */
.L_x_22:
[C---:B------:R-:W-:Y:S01]  /*3aa0*/  ISETP.GE.AND P2, PT, R6.reuse, 0x101, PT ;  /* 0x000001010600780c */ /* 0x040fe20003f46270 */
[----:B------:R-:W-:Y:S01]  /*3ab0*/  VIADD R8, R6, 0x7f ;  /* 0x0000007f06087836 */ /* 0x000fe20000000000 */
[----:B------:R-:W-:Y:S01]  /*3ac0*/  UMOV UR13, 0x1 ;  /* 0x00000001000d7882 */ /* 0x000fe20000000000 */
[----:B------:R-:W-:Y:S01]  /*3ad0*/  UMOV UR15, 0x2 ;  /* 0x00000002000f7882 */ /* 0x000fe20000000000 */
[----:B------:R-:W-:Y:S02]  /*3ae0*/  VIADD R3, R3, 0x80 ;  /* 0x0000008003037836 */ /* 0x000fe40000000000 */
[----:B------:R-:W-:-:S04]  /*3af0*/  SHF.R.S32.HI R9, RZ, 0x1f, R8 ;  /* 0x0000001fff097819 */ /* 0x000fc80000011408 */
[----:B------:R-:W-:-:S04]  /*3b00*/  LEA.HI R9, R9, R8, RZ, 0x7 ;  /* 0x0000000809097211 */ /* 0x000fc800078f38ff */
[----:B------:R-:W-:Y:S01]  /*3b10*/  LEA.HI.SX32 R6, R9, 0xffffffff, 0x19 ;  /* 0xffffffff09067811 */ /* 0x000fe200078fcaff */
[----:B------:R-:W-:Y:S06]  /*3b20*/  @!P2 BRA `(.L_x_23) ;  /* 0x0000002400e0a947 */ /* 0x000fec0003800000 */
[----:B------:R-:W-:Y:S01]  /*3b30*/  MOV R11, R4 ;  /* 0x00000004000b7202 */ /* 0x000fe20000000f00 */
[----:B------:R-:W-:Y:S01]  /*3b40*/  IMAD.MOV.U32 R9, RZ, RZ, R5 ;  /* 0x000000ffff097224 */ /* 0x000fe200078e0005 */
[----:B------:R-:W-:Y:S01]  /*3b50*/  UMOV UR15, 0x2 ;  /* 0x00000002000f7882 */ /* 0x000fe20000000000 */
[----:B------:R-:W-:Y:S01]  /*3b60*/  IMAD.MOV.U32 R7, RZ, RZ, RZ ;  /* 0x000000ffff077224 */ /* 0x000fe200078e00ff */
[----:B------:R-:W-:Y:S01]  /*3b70*/  UMOV UR13, 0x1 ;  /* 0x00000001000d7882 */ /* 0x000fe20000000000 */
[----:B------:R-:W-:-:S05]  /*3b80*/  ULDC UR17, c[0x0][0x604] ;  /* 0x0001810000117ab9 */ /* 0x000fca0000000800 */
.L_x_34:
[----:B------:R-:W-:Y:S05]  /*3b90*/  @!P0 BRA `(.L_x_24) ;  /* 0x0000000000048947 */ /* 0x000fea0003800000 */
[----:B------:R-:W-:Y:S01]  /*3ba0*/  BPT.TRAP 0x1 ;  /* 0x000000040000795c */ /* 0x000fe20000300000 */
.L_x_24:
[----:B------:R-:W-:Y:S01]  /*3bb0*/  ULEA UR6, UR15, UR37, 0x3 ;  /* 0x000000250f067291 */ /* 0x000fe2000f8e183f */
[----:B------:R-:W-:-:S08]  /*3bc0*/  SHF.L.U32 R4, R7, 0x1f, RZ ;  /* 0x0000001f07047819 */ /* 0x000fd000000006ff */
[----:B------:R-:W1:Y:S02]  /*3bd0*/  SYNCS.PHASECHK.TRANS64.TRYWAIT P2, [UR6+0xc000], R4 ;  /* 0x00c00004ff0075a7 */ /* 0x000e640008040146 */
[----:B-1----:R-:W-:Y:S05]  /*3be0*/  @!P2 BRA `(.L_x_25) ;  /* 0x00000078001ca947 */ /* 0x002fea0003800000 */
.L_x_103:
[----:B------:R-:W-:Y:S01]  /*3bf0*/  ULEA UR6, UR15, UR14, 0x9 ;  /* 0x0000000e0f067291 */ /* 0x000fe2000f8e483f */
[----:B------:R-:W-:Y:S01]  /*3c00*/  WARPGROUP.ARRIVE ;  /* 0x00000000000079c5 */ /* 0x000fe20000000000 */
[----:B------:R-:W-:Y:S01]  /*3c10*/  UMOV UR7, 0x80000020 ;  /* 0x8000002000077882 */ /* 0x000fe20000000000 */
[----:B------:R-:W-:Y:S01]  /*3c20*/  UMOV UR11, 0x80000020 ;  /* 0x80000020000b7882 */ /* 0x000fe20000000000 */
[----:B------:R-:W-:Y:S02]  /*3c30*/  UIADD3 UR10, UR6, 0x2, URZ ;  /* 0x00000002060a7890 */ /* 0x000fe4000fffe03f */
[----:B------:R-:W-:-:S03]  /*3c40*/  UIADD3 UR15, UR15, 0x1, URZ ;  /* 0x000000010f0f7890 */ /* 0x000fc6000fffe03f */
[----:B------:R-:W-:Y:S01]  /*3c50*/  HGMMA.64x128x16.F32.BF16 R24, gdesc[UR4], RZ, !UPT, gsb0 ;  /* 0x01e00000041879f0 */ /* 0x000fe2000c0018ff */
[----:B------:R-:W-:-:S04]  /*3c60*/  UISETP.NE.AND UP0, UPT, UR15, 0x5, UPT ;  /* 0x000000050f00788c */ /* 0x000fc8000bf05270 */
[----:B------:R-:W-:Y:S02]  /*3c70*/  USEL UR6, URZ, 0x1, UP0 ;  /* 0x000000013f067887 */ /* 0x000fe40008000000 */
[----:B------:R-:W-:-:S04]  /*3c80*/  USEL UR15, UR15, URZ, UP0 ;  /* 0x0000003f0f0f7287 */ /* 0x000fc80008000000 */
[----:B------:R-:W-:Y:S01]  /*3c90*/  LOP3.LUT R7, R7, UR6, RZ, 0x3c, !PT ;  /* 0x0000000607077c12 */ /* 0x000fe2000f8e3cff */
[----:B------:R-:W-:Y:S02]  /*3ca0*/  WARPGROUP.DEPBAR.LE gsb0, 0x0 ;  /* 0x00008000000079c5 */ /* 0x000fe40000010000 */
[----:B------:R-:W-:-:S06]  /*3cb0*/  WARPGROUP.ARRIVE ;  /* 0x00000000000079c5 */ /* 0x000fcc0000000000 */
[----:B------:R-:W-:Y:S03]  /*3cc0*/  HGMMA.64x128x16.F32.BF16 R24, gdesc[UR8], R24, gsb0 ;  /* 0x01e00000081879f0 */ /* 0x000fe60008001818 */
[----:B------:R-:W-:Y:S02]  /*3cd0*/  WARPGROUP.DEPBAR.LE gsb0, 0x0 ;  /* 0x00008000000079c5 */ /* 0x000fe40000010000 */
[----:B------:R-:W-:Y:S05]  /*3ce0*/  @!P0 BRA `(.L_x_26) ;  /* 0x0000000000048947 */ /* 0x000fea0003800000 */
[----:B------:R-:W-:Y:S01]  /*3cf0*/  BPT.TRAP 0x1 ;  /* 0x000000040000795c */ /* 0x000fe20000300000 */
.L_x_26:
[----:B-1----:R-:W-:Y:S01]  /*3d00*/  FMNMX R4, R24, R11, !PT ;  /* 0x0000000b18047209 */ /* 0x002fe20007800000 */
[----:B------:R-:W-:Y:S01]  /*3d10*/  ULEA UR6, UR15, UR37, 0x3 ;  /* 0x000000250f067291 */ /* 0x000fe2000f8e183f */
[----:B------:R-:W-:Y:S02]  /*3d20*/  FMNMX R10, R26, R9, !PT ;  /* 0x000000091a0a7209 */ /* 0x000fe40007800000 */
[----:B------:R-:W-:-:S04]  /*3d30*/  FMNMX R5, R25, R4, !PT ;  /* 0x0000000419057209 */ /* 0x000fc80007800000 */
        /* <DEDUP_REMOVED lines=29> */
[----:B------:R-:W-:-:S05]  /*3f10*/  FMNMX R5, R85, R4, !PT ;  /* 0x0000000455057209 */ /* 0x000fca0007800000 */
[----:B------:R-:W1:Y:S02]  /*3f20*/  SHFL.BFLY PT, R4, R5, 0x1, 0x1f ;  /* 0x0c201f0005047f89 */ /* 0x000e6400000e0000 */
[----:B-1----:R-:W-:-:S05]  /*3f30*/  FMNMX R8, R5, R4, !PT ;  /* 0x0000000405087209 */ /* 0x002fca0007800000 */
[----:B------:R-:W1:Y:S02]  /*3f40*/  SHFL.BFLY PT, R13, R8, 0x2, 0x1f ;  /* 0x0c401f00080d7f89 */ /* 0x000e6400000e0000 */
[----:B-1----:R-:W-:Y:S02]  /*3f50*/  FMNMX R4, R8, R13, !PT ;  /* 0x0000000d08047209 */ /* 0x002fe40007800000 */
[----:B------:R-:W-:Y:S02]  /*3f60*/  FMNMX R13, R27, R10, !PT ;  /* 0x0000000a1b0d7209 */ /* 0x000fe40007800000 */
[----:B------:R-:W-:Y:S02]  /*3f70*/  FSETP.NEU.AND P2, PT, R4, -INF , PT ;  /* 0xff8000000400780b */ /* 0x000fe40003f4d000 */
[----:B------:R-:W-:Y:S02]  /*3f80*/  FMNMX R10, R30, R13, !PT ;  /* 0x0000000d1e0a7209 */ /* 0x000fe40007800000 */
[----:B------:R-:W-:-:S02]  /*3f90*/  FSEL R12, R4, RZ, P2 ;  /* 0x000000ff040c7208 */ /* 0x000fc40001000000 */
[----:B------:R-:W-:-:S03]  /*3fa0*/  FMNMX R5, R31, R10, !PT ;  /* 0x0000000a1f057209 */ /* 0x000fc60007800000 */
[----:B------:R-:W-:Y:S01]  /*3fb0*/  FMUL R104, R12, UR17 ;  /* 0x000000110c687c20 */ /* 0x000fe20008400000 */
[----:B------:R-:W-:Y:S01]  /*3fc0*/  FMNMX R10, R34, R5, !PT ;  /* 0x00000005220a7209 */ /* 0x000fe20007800000 */
[----:B------:R-:W-:Y:S02]  /*3fd0*/  FADD R12, -R12, R11 ;  /* 0x0000000b0c0c7221 */ /* 0x000fe40000000100 */
[--C-:B------:R-:W-:Y:S01]  /*3fe0*/  FFMA R24, R24, UR17, -R104.reuse ;  /* 0x0000001118187c23 */ /* 0x100fe20008000868 */
[--C-:B------:R-:W-:Y:S01]  /*3ff0*/  FFMA R13, R25, UR17, -R104.reuse ;  /* 0x00000011190d7c23 */ /* 0x100fe20008000868 */
[----:B------:R-:W-:Y:S01]  /*4000*/  FMNMX R5, R35, R10, !PT ;  /* 0x0000000a23057209 */ /* 0x000fe20007800000 */
[--C-:B------:R-:W-:Y:S01]  /*4010*/  FFMA R17, R33, UR17, -R104.reuse ;  /* 0x0000001121117c23 */ /* 0x100fe20008000868 */
[--C-:B------:R-:W-:Y:S01]  /*4020*/  FFMA R8, R28, UR17, -R104.reuse ;  /* 0x000000111c087c23 */ /* 0x100fe20008000868 */
[----:B------:R-:W-:Y:S01]  /*4030*/  FSETP.GEU.AND P6, PT, R24, -126, PT ;  /* 0xc2fc00001800780b */ /* 0x000fe20003fce000 */
[--C-:B------:R-:W-:Y:S01]  /*4040*/  FFMA R15, R29, UR17, -R104.reuse ;  /* 0x000000111d0f7c23 */ /* 0x100fe20008000868 */
[----:B------:R-:W-:Y:S01]  /*4050*/  FSETP.GEU.AND P3, PT, R13, -126, PT ;  /* 0xc2fc00000d00780b */ /* 0x000fe20003f6e000 */
[--C-:B------:R-:W-:Y:S01]  /*4060*/  FFMA R28, R32, UR17, -R104.reuse ;  /* 0x00000011201c7c23 */ /* 0x100fe20008000868 */
[----:B------:R-:W-:Y:S01]  /*4070*/  FMNMX R10, R38, R5, !PT ;  /* 0x00000005260a7209 */ /* 0x000fe20007800000 */
        /* <DEDUP_REMOVED lines=8> */
[----:B------:R-:W-:Y:S01]  /*4100*/  @!P6 FMUL R24, R24, 0.5 ;  /* 0x3f0000001818e820 */ /* 0x000fe20000400000 */
[----:B------:R-:W-:Y:S01]  /*4110*/  FSETP.GEU.AND P2, PT, R28, -126, PT ;  /* 0xc2fc00001c00780b */ /* 0x000fe20003f4e000 */
[----:B------:R-:W-:Y:S01]  /*4120*/  @!P3 FMUL R13, R13, 0.5 ;  /* 0x3f0000000d0db820 */ /* 0x000fe20000400000 */
[----:B------:R-:W-:Y:S01]  /*4130*/  FMNMX R5, R43, R10, !PT ;  /* 0x0000000a2b057209 */ /* 0x000fe20007800000 */
[--C-:B------:R-:W-:Y:S01]  /*4140*/  FFMA R10, R36, UR17, -R104.reuse ;  /* 0x00000011240a7c23 */ /* 0x100fe20008000868 */
[--C-:B------:R-:W-:Y:S01]  /*4150*/  FFMA R41, R53, UR17, -R104.reuse ;  /* 0x0000001135297c23 */ /* 0x100fe20008000868 */
[----:B------:R-:W1:Y:S01]  /*4160*/  MUFU.EX2 R24, R24 ;  /* 0x0000001800187308 */ /* 0x000e620000000800 */
[----:B------:R-:W-:Y:S01]  /*4170*/  FMNMX R14, R46, R5, !PT ;  /* 0x000000052e0e7209 */ /* 0x000fe20007800000 */
[----:B------:R-:W-:Y:S01]  /*4180*/  @!P4 FMUL R8, R8, 0.5 ;  /* 0x3f0000000808c820 */ /* 0x000fe20000400000 */
[--C-:B------:R-:W-:Y:S01]  /*4190*/  FFMA R36, R48, UR17, -R104.reuse ;  /* 0x0000001130247c23 */ /* 0x100fe20008000868 */
[----:B------:R-:W-:Y:S01]  /*41a0*/  @!P5 FMUL R15, R15, 0.5 ;  /* 0x3f0000000f0fd820 */ /* 0x000fe20000400000 */
[----:B------:R-:W-:Y:S01]  /*41b0*/  FMNMX R5, R47, R14, !PT ;  /* 0x0000000e2f057209 */ /* 0x000fe20007800000 */
[--C-:B------:R-:W-:Y:S01]  /*41c0*/  FFMA R37, R49, UR17, -R104.reuse ;  /* 0x0000001131257c23 */ /* 0x100fe20008000868 */
[--C-:B------:R-:W-:Y:S01]  /*41d0*/  FFMA R45, R56, UR17, -R104.reuse ;  /* 0x00000011382d7c23 */ /* 0x100fe20008000868 */
[----:B------:R-:W2:Y:S01]  /*41e0*/  MUFU.EX2 R13, R13 ;  /* 0x0000000d000d7308 */ /* 0x000ea20000000800 */
[----:B------:R-:W-:Y:S01]  /*41f0*/  FMNMX R14, R50, R5, !PT ;  /* 0x00000005320e7209 */ /* 0x000fe20007800000 */
[----:B------:R-:W-:Y:S01]  /*4200*/  @!P2 FMUL R28, R28, 0.5 ;  /* 0x3f0000001c1ca820 */ /* 0x000fe20000400000 */
[--C-:B------:R-:W-:Y:S01]  /*4210*/  FFMA R53, R64, UR17, -R104.reuse ;  /* 0x0000001140357c23 */ /* 0x100fe20008000868 */
[--C-:B------:R-:W-:Y:S01]  /*4220*/  FFMA R40, R57, UR17, -R104.reuse ;  /* 0x0000001139287c23 */ /* 0x100fe20008000868 */
[----:B------:R-:W-:Y:S01]  /*4230*/  FMNMX R5, R51, R14, !PT ;  /* 0x0000000e33057209 */ /* 0x000fe20007800000 */
[--C-:B------:R-:W-:Y:S01]  /*4240*/  FFMA R49, R60, UR17, -R104.reuse ;  /* 0x000000113c317c23 */ /* 0x100fe20008000868 */
[--C-:B------:R-:W-:Y:S01]  /*4250*/  FFMA R48, R73, UR17, -R104.reuse ;  /* 0x0000001149307c23 */ /* 0x100fe20008000868 */
[----:B------:R-:W3:Y:S01]  /*4260*/  MUFU.EX2 R8, R8 ;  /* 0x0000000800087308 */ /* 0x000ee20000000800 */
[----:B-1----:R-:W-:Y:S01]  /*4270*/  @!P6 FMUL R24, R24, R24 ;  /* 0x000000181818e220 */ /* 0x002fe20000400000 */
[----:B------:R-:W-:Y:S01]  /*4280*/  FSETP.GEU.AND P6, PT, R17, -126, PT ;  /* 0xc2fc00001100780b */ /* 0x000fe20003fce000 */
[--C-:B------:R-:W-:Y:S01]  /*4290*/  FFMA R57, R68, UR17, -R104.reuse ;  /* 0x0000001144397c23 */ /* 0x100fe20008000868 */
[----:B------:R-:W-:Y:S01]  /*42a0*/  FMNMX R14, R54, R5, !PT ;  /* 0x00000005360e7209 */ /* 0x000fe20007800000 */
[--C-:B------:R-:W-:Y:S01]  /*42b0*/  FFMA R56, R85, UR17, -R104.reuse ;  /* 0x0000001155387c23 */ /* 0x100fe20008000868 */
[----:B------:R-:W-:Y:S01]  /*42c0*/  FFMA R73, R84, UR17, -R104 ;  /* 0x0000001154497c23 */ /* 0x000fe20008000868 */
[----:B------:R-:W-:Y:S01]  /*42d0*/  FMUL R12, R12, UR17 ;  /* 0x000000110c0c7c20 */ /* 0x000fe20008400000 */
[----:B------:R-:W1:Y:S01]  /*42e0*/  MUFU.EX2 R15, R15 ;  /* 0x0000000f000f7308 */ /* 0x000e620000000800 */
[----:B--2---:R-:W-:Y:S01]  /*42f0*/  @!P3 FMUL R13, R13, R13 ;  /* 0x0000000d0d0db220 */ /* 0x004fe20000400000 */
[----:B------:R-:W-:-:S02]  /*4300*/  FSETP.GEU.AND P3, PT, R10, -126, PT ;  /* 0xc2fc00000a00780b */ /* 0x000fc40003f6e000 */
[----:B------:R-:W-:Y:S01]  /*4310*/  FMNMX R5, R55, R14, !PT ;  /* 0x0000000e37057209 */ /* 0x000fe20007800000 */
[--C-:B------:R-:W-:Y:S01]  /*4320*/  FFMA R14, R44, UR17, -R104.reuse ;  /* 0x000000112c0e7c23 */ /* 0x100fe20008000868 */
[--C-:B------:R-:W-:Y:S01]  /*4330*/  FFMA R44, R65, UR17, -R104.reuse ;  /* 0x00000011412c7c23 */ /* 0x100fe20008000868 */
[----:B------:R-:W-:Y:S01]  /*4340*/  @!P6 FMUL R17, R17, 0.5 ;  /* 0x3f0000001111e820 */ /* 0x000fe20000400000 */
[----:B------:R-:W2:Y:S01]  /*4350*/  MUFU.EX2 R28, R28 ;  /* 0x0000001c001c7308 */ /* 0x000ea20000000800 */
[----:B---3--:R-:W-:Y:S01]  /*4360*/  @!P4 FMUL R8, R8, R8 ;  /* 0x000000080808c220 */ /* 0x008fe20000400000 */
[----:B------:R-:W-:Y:S01]  /*4370*/  FSETP.GEU.AND P4, PT, R19, -126, PT ;  /* 0xc2fc00001300780b */ /* 0x000fe20003f8e000 */
[----:B------:R-:W-:Y:S01]  /*4380*/  FFMA R65, R76, UR17, -R104 ;  /* 0x000000114c417c23 */ /* 0x000fe20008000868 */
[----:B------:R-:W-:-:S03]  /*4390*/  FMNMX R16, R58, R5, !PT ;  /* 0x000000053a107209 */ /* 0x000fc60007800000 */
[----:B------:R-:W-:Y:S01]  /*43a0*/  @!P3 FMUL R10, R10, 0.5 ;  /* 0x3f0000000a0ab820 */ /* 0x000fe20000400000 */
[----:B------:R-:W3:Y:S01]  /*43b0*/  MUFU.EX2 R17, R17 ;  /* 0x0000001100117308 */ /* 0x000ee20000000800 */
[----:B-1----:R-:W-:Y:S01]  /*43c0*/  @!P5 FMUL R15, R15, R15 ;  /* 0x0000000f0f0fd220 */ /* 0x002fe20000400000 */
[----:B------:R-:W-:Y:S02]  /*43d0*/  FSETP.GEU.AND P5, PT, R32, -126, PT ;  /* 0xc2fc00002000780b */ /* 0x000fe40003fae000 */
[----:B------:R-:W-:-:S03]  /*43e0*/  FMNMX R5, R59, R16, !PT ;  /* 0x000000103b057209 */ /* 0x000fc60007800000 */
[----:B------:R-:W-:Y:S01]  /*43f0*/  @!P4 FMUL R19, R19, 0.5 ;  /* 0x3f0000001313c820 */ /* 0x000fe20000400000 */
[----:B------:R-:W1:Y:S01]  /*4400*/  MUFU.EX2 R10, R10 ;  /* 0x0000000a000a7308 */ /* 0x000e620000000800 */
        /* <DEDUP_REMOVED lines=17> */
[----:B------:R-:W-:Y:S01]  /*4520*/  FMNMX R5, R67, R16, !PT ;  /* 0x0000001043057209 */ /* 0x000fe20007800000 */
[----:B------:R-:W-:Y:S02]  /*4530*/  FFMA R16, R52, UR17, -R104 ;  /* 0x0000001134107c23 */ /* 0x000fe40008000868 */
[----:B------:R-:W-:Y:S01]  /*4540*/  @!P3 FMUL R23, R23, 0.5 ;  /* 0x3f0000001717b820 */ /* 0x000fe20000400000 */
[----:B------:R-:W2:Y:S01]  /*4550*/  MUFU.EX2 R14, R14 ;  /* 0x0000000e000e7308 */ /* 0x000ea20000000800 */
[----:B---3--:R-:W-:Y:S01]  /*4560*/  @!P5 FMUL R32, R32, R32 ;  /* 0x000000202020d220 */ /* 0x008fe20000400000 */
[----:B------:R-:W-:-:S02]  /*4570*/  FSETP.GEU.AND P5, PT, R37, -126, PT ;  /* 0xc2fc00002500780b */ /* 0x000fc40003fae000 */
[----:B------:R-:W-:-:S03]  /*4580*/  FMNMX R18, R70, R5, !PT ;  /* 0x0000000546127209 */ /* 0x000fc60007800000 */
[----:B------:R-:W-:Y:S01]  /*4590*/  @!P4 FMUL R36, R36, 0.5 ;  /* 0x3f0000002424c820 */ /* 0x000fe20000400000 */
[----:B------:R-:W3:Y:S01]  /*45a0*/  MUFU.EX2 R23, R23 ;  /* 0x0000001700177308 */ /* 0x000ee20000000800 */
[----:B------:R-:W-:Y:S01]  /*45b0*/  FMNMX R5, R71, R18, !PT ;  /* 0x0000001247057209 */ /* 0x000fe20007800000 */
[----:B-1----:R-:W-:Y:S01]  /*45c0*/  @!P2 FMUL R21, R21, R21 ;  /* 0x000000151515a220 */ /* 0x002fe20000400000 */
[----:B------:R-:W-:Y:S02]  /*45d0*/  FSETP.GEU.AND P2, PT, R16, -126, PT ;  /* 0xc2fc00001000780b */ /* 0x000fe40003f4e000 */
[----:B------:R-:W-:Y:S02]  /*45e0*/  FMNMX R18, R74, R5, !PT ;  /* 0x000000054a127209 */ /* 0x000fe40007800000 */
[----:B------:R-:W-:Y:S01]  /*45f0*/  @!P5 FMUL R37, R37, 0.5 ;  /* 0x3f0000002525d820 */ /* 0x000fe20000400000 */
[----:B------:R-:W1:Y:S01]  /*4600*/  MUFU.EX2 R36, R36 ;  /* 0x0000002400247308 */ /* 0x000e620000000800 */
[----:B--2---:R-:W-:Y:S01]  /*4610*/  @!P6 FMUL R14, R14, R14 ;  /* 0x0000000e0e0ee220 */ /* 0x004fe20000400000 */
[----:B------:R-:W-:-:S02]  /*4620*/  FSETP.GEU.AND P6, PT, R41, -126, PT ;  /* 0xc2fc00002900780b */ /* 0x000fc40003fce000 */
[----:B------:R-:W-:-:S04]  /*4630*/  FMNMX R5, R75, R18, !PT ;  /* 0x000000124b057209 */ /* 0x000fc80007800000 */
[----:B------:R-:W2:Y:S01]  /*4640*/  MUFU.EX2 R37, R37 ;  /* 0x0000002500257308 */ /* 0x000ea20000000800 */
[----:B---3--:R-:W-:Y:S01]  /*4650*/  @!P3 FMUL R23, R23, R23 ;  /* 0x000000171717b220 */ /* 0x008fe20000400000 */
[----:B------:R-:W-:Y:S01]  /*4660*/  FSETP.GEU.AND P3, PT, R45, -126, PT ;  /* 0xc2fc00002d00780b */ /* 0x000fe20003f6e000 */
[----:B------:R-:W-:Y:S01]  /*4670*/  @!P2 FMUL R16, R16, 0.5 ;  /* 0x3f0000001010a820 */ /* 0x000fe20000400000 */
[----:B------:R-:W-:-:S03]  /*4680*/  FMNMX R18, R78, R5, !PT ;  /* 0x000000054e127209 */ /* 0x000fc60007800000 */
[----:B------:R-:W-:Y:S01]  /*4690*/  @!P6 FMUL R41, R41, 0.5 ;  /* 0x3f0000002929e820 */ /* 0x000fe20000400000 */
[----:B------:R-:W-:Y:S01]  /*46a0*/  FMNMX R5, R79, R18, !PT ;  /* 0x000000124f057209 */ /* 0x000fe20007800000 */
[----:B------:R-:W3:Y:S01]  /*46b0*/  MUFU.EX2 R16, R16 ;  /* 0x0000001000107308 */ /* 0x000ee20000000800 */
[----:B-1----:R-:W-:Y:S01]  /*46c0*/  @!P4 FMUL R36, R36, R36 ;  /* 0x000000242424c220 */ /* 0x002fe20000400000 */
[----:B------:R-:W-:Y:S02]  /*46d0*/  FSETP.GEU.AND P4, PT, R40, -126, PT ;  /* 0xc2fc00002800780b */ /* 0x000fe40003f8e000 */
[----:B------:R-:W-:Y:S02]  /*46e0*/  FMNMX R18, R82, R5, !PT ;  /* 0x0000000552127209 */ /* 0x000fe40007800000 */
[----:B------:R-:W-:Y:S02]  /*46f0*/  @!P3 FMUL R45, R45, 0.5 ;  /* 0x3f0000002d2db820 */ /* 0x000fe40000400000 */
[----:B------:R-:W1:Y:S01]  /*4700*/  MUFU.EX2 R41, R41 ;  /* 0x0000002900297308 */ /* 0x000e620000000800 */
[----:B--2---:R-:W-:Y:S01]  /*4710*/  @!P5 FMUL R37, R37, R37 ;  /* 0x000000252525d220 */ /* 0x004fe20000400000 */
[----:B------:R-:W-:Y:S01]  /*4720*/  FMNMX R5, R83, R18, !PT ;  /* 0x0000001253057209 */ /* 0x000fe20007800000 */
[--C-:B------:R-:W-:Y:S01]  /*4730*/  FFMA R18, R61, UR17, -R104.reuse ;  /* 0x000000113d127c23 */ /* 0x100fe20008000868 */
[----:B------:R-:W-:Y:S01]  /*4740*/  FSETP.GEU.AND P5, PT, R49, -126, PT ;  /* 0xc2fc00003100780b */ /* 0x000fe20003fae000 */
[--C-:B------:R-:W-:Y:S01]  /*4750*/  FFMA R61, R72, UR17, -R104.reuse ;  /* 0x00000011483d7c23 */ /* 0x100fe20008000868 */
[----:B------:R-:W-:Y:S01]  /*4760*/  FMNMX R20, R86, R5, !PT ;  /* 0x0000000556147209 */ /* 0x000fe20007800000 */
[----:B------:R-:W-:Y:S01]  /*4770*/  @!P4 FMUL R40, R40, 0.5 ;  /* 0x3f0000002828c820 */ /* 0x000fe20000400000 */
[----:B------:R-:W2:Y:S01]  /*4780*/  MUFU.EX2 R45, R45 ;  /* 0x0000002d002d7308 */ /* 0x000ea20000000800 */
[----:B---3--:R-:W-:Y:S01]  /*4790*/  @!P2 FMUL R16, R16, R16 ;  /* 0x000000101010a220 */ /* 0x008fe20000400000 */
[----:B------:R-:W-:Y:S01]  /*47a0*/  FMNMX R5, R87, R20, !PT ;  /* 0x0000001457057209 */ /* 0x000fe20007800000 */
[--C-:B------:R-:W-:Y:S01]  /*47b0*/  FFMA R20, R69, UR17, -R104.reuse ;  /* 0x0000001145147c23 */ /* 0x100fe20008000868 */
[----:B------:R-:W-:Y:S01]  /*47c0*/  FSETP.GEU.AND P2, PT, R18, -126, PT ;  /* 0xc2fc00001200780b */ /* 0x000fe20003f4e000 */
[----:B------:R-:W-:-:S02]  /*47d0*/  FFMA R69, R80, UR17, -R104 ;  /* 0x0000001150457c23 */ /* 0x000fc40008000868 */
[----:B------:R-:W3:Y:S01]  /*47e0*/  SHFL.BFLY PT, R22, R5, 0x1, 0x1f ;  /* 0x0c201f0005167f89 */ /* 0x000ee200000e0000 */
[----:B------:R-:W4:Y:S01]  /*47f0*/  MUFU.EX2 R40, R40 ;  /* 0x0000002800287308 */ /* 0x000f220000000800 */
[----:B-1----:R-:W-:Y:S01]  /*4800*/  @!P6 FMUL R41, R41, R41 ;  /* 0x000000292929e220 */ /* 0x002fe20000400000 */
[----:B------:R-:W-:Y:S01]  /*4810*/  FSETP.GEU.AND P6, PT, R53, -126, PT ;  /* 0xc2fc00003500780b */ /* 0x000fe20003fce000 */
[----:B------:R-:W-:Y:S01]  /*4820*/  @!P5 FMUL R49, R49, 0.5 ;  /* 0x3f0000003131d820 */ /* 0x000fe20000400000 */
[----:B--2---:R-:W-:-:S05]  /*4830*/  @!P3 FMUL R45, R45, R45 ;  /* 0x0000002d2d2db220 */ /* 0x004fca0000400000 */
[----:B------:R-:W1:Y:S01]  /*4840*/  MUFU.EX2 R49, R49 ;  /* 0x0000003100317308 */ /* 0x000e620000000800 */
[----:B------:R-:W-:Y:S01]  /*4850*/  FSETP.GEU.AND P3, PT, R44, -126, PT ;  /* 0xc2fc00002c00780b */ /* 0x000fe20003f6e000 */
[----:B------:R-:W-:-:S04]  /*4860*/  @!P2 FMUL R18, R18, 0.5 ;  /* 0x3f0000001212a820 */ /* 0x000fc80000400000 */
[----:B------:R-:W-:Y:S01]  /*4870*/  @!P6 FMUL R53, R53, 0.5 ;  /* 0x3f0000003535e820 */ /* 0x000fe20000400000 */
[----:B----4-:R-:W-:Y:S01]  /*4880*/  @!P4 FMUL R40, R40, R40 ;  /* 0x000000282828c220 */ /* 0x010fe20000400000 */
[----:B------:R-:W2:Y:S01]  /*4890*/  MUFU.EX2 R18, R18 ;  /* 0x0000001200127308 */ /* 0x000ea20000000800 */
[----:B------:R-:W-:Y:S02]  /*48a0*/  FSETP.GEU.AND P4, PT, R57, -126, PT ;  /* 0xc2fc00003900780b */ /* 0x000fe40003f8e000 */
[----:B---3--:R-:W-:-:S03]  /*48b0*/  FMNMX R5, R5, R22, !PT ;  /* 0x0000001605057209 */ /* 0x008fc60007800000 */
[----:B------:R-:W-:Y:S01]  /*48c0*/  @!P3 FMUL R44, R44, 0.5 ;  /* 0x3f0000002c2cb820 */ /* 0x000fe20000400000 */
[----:B------:R-:W-:Y:S01]  /*48d0*/  FFMA R22, R77, UR17, -R104 ;  /* 0x000000114d167c23 */ /* 0x000fe20008000868 */
[----:B------:R-:W3:Y:S01]  /*48e0*/  MUFU.EX2 R53, R53 ;  /* 0x0000003500357308 */ /* 0x000ee20000000800 */
[----:B-1----:R-:W-:Y:S01]  /*48f0*/  @!P5 FMUL R49, R49, R49 ;  /* 0x000000313131d220 */ /* 0x002fe20000400000 */
[----:B------:R-:W-:Y:S01]  /*4900*/  FSETP.GEU.AND P5, PT, R20, -126, PT ;  /* 0xc2fc00001400780b */ /* 0x000fe20003fae000 */
[----:B------:R-:W1:Y:S03]  /*4910*/  SHFL.BFLY PT, R52, R5, 0x2, 0x1f ;  /* 0x0c401f0005347f89 */ /* 0x000e6600000e0000 */
[----:B------:R-:W-:Y:S02]  /*4920*/  @!P4 FMUL R57, R57, 0.5 ;  /* 0x3f0000003939c820 */ /* 0x000fe40000400000 */
[----:B------:R-:W4:Y:S01]  /*4930*/  MUFU.EX2 R44, R44 ;  /* 0x0000002c002c7308 */ /* 0x000f220000000800 */
[----:B--2---:R-:W-:Y:S01]  /*4940*/  @!P2 FMUL R18, R18, R18 ;  /* 0x000000121212a220 */ /* 0x004fe20000400000 */
[----:B------:R-:W-:-:S05]  /*4950*/  FSETP.GEU.AND P2, PT, R61, -126, PT ;  /* 0xc2fc00003d00780b */ /* 0x000fca0003f4e000 */
[----:B------:R-:W-:Y:S01]  /*4960*/  @!P5 FMUL R20, R20, 0.5 ;  /* 0x3f0000001414d820 */ /* 0x000fe20000400000 */
[----:B------:R-:W2:Y:S01]  /*4970*/  MUFU.EX2 R57, R57 ;  /* 0x0000003900397308 */ /* 0x000ea20000000800 */
[----:B---3--:R-:W-:Y:S01]  /*4980*/  @!P6 FMUL R53, R53, R53 ;  /* 0x000000353535e220 */ /* 0x008fe20000400000 */
[----:B------:R-:W-:-:S03]  /*4990*/  FSETP.GEU.AND P6, PT, R48, -126, PT ;  /* 0xc2fc00003000780b */ /* 0x000fc60003fce000 */
[----:B------:R-:W-:Y:S01]  /*49a0*/  FADD R11, R28, R53 ;  /* 0x000000351c0b7221 */ /* 0x000fe20000000000 */
[----:B------:R-:W-:Y:S01]  /*49b0*/  F2FP.BF16.F32.PACK_AB R28, R17, R28 ;  /* 0x0000001c111c723e */ /* 0x000fe200000010ff */
[----:B------:R-:W-:Y:S01]  /*49c0*/  @!P2 FMUL R61, R61, 0.5 ;  /* 0x3f0000003d3da820 */ /* 0x000fe20000400000 */
[----:B------:R-:W3:Y:S01]  /*49d0*/  MUFU.EX2 R20, R20 ;  /* 0x0000001400147308 */ /* 0x000ee20000000800 */
[----:B----4-:R-:W-:Y:S01]  /*49e0*/  @!P3 FMUL R44, R44, R44 ;  /* 0x0000002c2c2cb220 */ /* 0x010fe20000400000 */
[----:B------:R-:W-:Y:S02]  /*49f0*/  FSETP.GEU.AND P3, PT, R65, -126, PT ;  /* 0xc2fc00004100780b */ /* 0x000fe40003f6e000 */
[----:B-1----:R-:W-:Y:S01]  /*4a00*/  FMNMX R5, R5, R52, !PT ;  /* 0x0000003405057209 */ /* 0x002fe20007800000 */
[----:B------:R-:W-:Y:S02]  /*4a10*/  FFMA R52, R81, UR17, -R104 ;  /* 0x0000001151347c23 */ /* 0x000fe40008000868 */
[----:B------:R-:W-:Y:S01]  /*4a20*/  @!P6 FMUL R48, R48, 0.5 ;  /* 0x3f0000003030e820 */ /* 0x000fe20000400000 */
[----:B------:R-:W1:Y:S01]  /*4a30*/  MUFU.EX2 R61, R61 ;  /* 0x0000003d003d7308 */ /* 0x000e620000000800 */
        /* <DEDUP_REMOVED lines=8> */
[----:B-1----:R-:W-:Y:S01]  /*4ac0*/  @!P2 FMUL R61, R61, R61 ;  /* 0x0000003d3d3da220 */ /* 0x002fe20000400000 */
[----:B------:R-:W-:-:S04]  /*4ad0*/  FSETP.NEU.AND P2, PT, R5, -INF , PT ;  /* 0xff8000000500780b */ /* 0x000fc80003f4d000 */
[----:B------:R-:W-:Y:S01]  /*4ae0*/  FSEL R60, R5, RZ, P2 ;  /* 0x000000ff053c7208 */ /* 0x000fe20001000000 */
[----:B------:R-:W-:Y:S01]  /*4af0*/  @!P5 FMUL R69, R69, 0.5 ;  /* 0x3f0000004545d820 */ /* 0x000fe20000400000 */
[----:B------:R-:W1:Y:S01]  /*4b00*/  MUFU.EX2 R22, R22 ;  /* 0x0000001600167308 */ /* 0x000e620000000800 */
[----:B--2---:R-:W-:Y:S01]  /*4b10*/  @!P6 FMUL R48, R48, R48 ;  /* 0x000000303030e220 */ /* 0x004fe20000400000 */
[----:B------:R-:W-:Y:S01]  /*4b20*/  FSETP.GEU.AND P6, PT, R52, -126, PT ;  /* 0xc2fc00003400780b */ /* 0x000fe20003fce000 */
[C---:B------:R-:W-:Y:S01]  /*4b30*/  FMUL R25, R60.reuse, UR17 ;  /* 0x000000113c197c20 */ /* 0x040fe20008400000 */
[----:B------:R-:W-:Y:S01]  /*4b40*/  FSETP.GEU.AND P2, PT, R73, -126, PT ;  /* 0xc2fc00004900780b */ /* 0x000fe20003f4e000 */
[----:B------:R-:W-:Y:S01]  /*4b50*/  FADD R77, -R60, R9 ;  /* 0x000000093c4d7221 */ /* 0x000fe20000000100 */
[----:B------:R-:W-:Y:S01]  /*4b60*/  FADD R9, R24, R45 ;  /* 0x0000002d18097221 */ /* 0x000fe20000000000 */
[--C-:B------:R-:W-:Y:S01]  /*4b70*/  FFMA R30, R30, UR17, -R25.reuse ;  /* 0x000000111e1e7c23 */ /* 0x100fe20008000819 */
[----:B------:R-:W2:Y:S01]  /*4b80*/  MUFU.EX2 R69, R69 ;  /* 0x0000004500457308 */ /* 0x000ea20000000800 */
[----:B---3--:R-:W-:Y:S01]  /*4b90*/  @!P3 FMUL R65, R65, R65 ;  /* 0x000000414141b220 */ /* 0x008fe20000400000 */
[----:B------:R-:W-:Y:S01]  /*4ba0*/  FSETP.GEU.AND P3, PT, R56, -126, PT ;  /* 0xc2fc00003800780b */ /* 0x000fe20003f6e000 */
[--C-:B------:R-:W-:Y:S01]  /*4bb0*/  FFMA R26, R26, UR17, -R25.reuse ;  /* 0x000000111a1a7c23 */ /* 0x100fe20008000819 */
[--C-:B------:R-:W-:Y:S01]  /*4bc0*/  FFMA R27, R27, UR17, -R25.reuse ;  /* 0x000000111b1b7c23 */ /* 0x100fe20008000819 */
[--C-:B------:R-:W-:Y:S01]  /*4bd0*/  FFMA R29, R31, UR17, -R25.reuse ;  /* 0x000000111f1d7c23 */ /* 0x100fe20008000819 */
[--C-:B------:R-:W-:Y:S01]  /*4be0*/  FFMA R34, R34, UR17, -R25.reuse ;  /* 0x0000001122227c23 */ /* 0x100fe20008000819 */
[----:B------:R-:W-:Y:S01]  /*4bf0*/  @!P6 FMUL R52, R52, 0.5 ;  /* 0x3f0000003434e820 */ /* 0x000fe20000400000 */
[--C-:B------:R-:W-:Y:S01]  /*4c00*/  FFMA R38, R38, UR17, -R25.reuse ;  /* 0x0000001126267c23 */ /* 0x100fe20008000819 */
[----:B-1----:R-:W-:Y:S01]  /*4c10*/  @!P4 FMUL R22, R22, R22 ;  /* 0x000000161616c220 */ /* 0x002fe20000400000 */
[----:B------:R-:W-:Y:S01]  /*4c20*/  FSETP.GEU.AND P4, PT, R26, -126, PT ;  /* 0xc2fc00001a00780b */ /* 0x000fe20003f8e000 */
[----:B------:R-:W-:Y:S01]  /*4c30*/  @!P2 FMUL R73, R73, 0.5 ;  /* 0x3f0000004949a820 */ /* 0x000fe20000400000 */
[--C-:B------:R-:W-:Y:S01]  /*4c40*/  FFMA R42, R42, UR17, -R25.reuse ;  /* 0x000000112a2a7c23 */ /* 0x100fe20008000819 */
[----:B------:R-:W1:Y:S01]  /*4c50*/  MUFU.EX2 R52, R52 ;  /* 0x0000003400347308 */ /* 0x000e620000000800 */
[--C-:B------:R-:W-:Y:S01]  /*4c60*/  FFMA R59, R59, UR17, -R25.reuse ;  /* 0x000000113b3b7c23 */ /* 0x100fe20008000819 */
[----:B------:R-:W-:Y:S01]  /*4c70*/  @!P3 FMUL R56, R56, 0.5 ;  /* 0x3f0000003838b820 */ /* 0x000fe20000400000 */
[--C-:B------:R-:W-:Y:S01]  /*4c80*/  FFMA R63, R63, UR17, -R25.reuse ;  /* 0x000000113f3f7c23 */ /* 0x100fe20008000819 */
[----:B--2---:R-:W-:Y:S01]  /*4c90*/  @!P5 FMUL R69, R69, R69 ;  /* 0x000000454545d220 */ /* 0x004fe20000400000 */
[----:B------:R-:W-:Y:S01]  /*4ca0*/  FSETP.GEU.AND P5, PT, R27, -126, PT ;  /* 0xc2fc00001b00780b */ /* 0x000fe20003fae000 */
[--C-:B------:R-:W-:Y:S01]  /*4cb0*/  FFMA R67, R67, UR17, -R25.reuse ;  /* 0x0000001143437c23 */ /* 0x100fe20008000819 */
[--C-:B------:R-:W-:Y:S01]  /*4cc0*/  FFMA R75, R75, UR17, -R25.reuse ;  /* 0x000000114b4b7c23 */ /* 0x100fe20008000819 */
[----:B------:R-:W2:Y:S01]  /*4cd0*/  MUFU.EX2 R56, R56 ;  /* 0x0000003800387308 */ /* 0x000ea20000000800 */
[--C-:B------:R-:W-:Y:S01]  /*4ce0*/  FFMA R82, R82, UR17, -R25.reuse ;  /* 0x0000001152527c23 */ /* 0x100fe20008000819 */
[----:B------:R-:W-:Y:S01]  /*4cf0*/  @!P4 FMUL R26, R26, 0.5 ;  /* 0x3f0000001a1ac820 */ /* 0x000fe20000400000 */
[--C-:B------:R-:W-:Y:S01]  /*4d00*/  FFMA R71, R71, UR17, -R25.reuse ;  /* 0x0000001147477c23 */ /* 0x100fe20008000819 */
[--C-:B------:R-:W-:Y:S01]  /*4d10*/  FFMA R83, R83, UR17, -R25.reuse ;  /* 0x0000001153537c23 */ /* 0x100fe20008000819 */
[--C-:B------:R-:W-:Y:S01]  /*4d20*/  FFMA R79, R79, UR17, -R25.reuse ;  /* 0x000000114f4f7c23 */ /* 0x100fe20008000819 */
[--C-:B------:R-:W-:Y:S01]  /*4d30*/  FFMA R86, R86, UR17, -R25.reuse ;  /* 0x0000001156567c23 */ /* 0x100fe20008000819 */
[----:B------:R-:W-:Y:S01]  /*4d40*/  FFMA R87, R87, UR17, -R25 ;  /* 0x0000001157577c23 */ /* 0x000fe20008000819 */
[----:B------:R-:W3:Y:S01]  /*4d50*/  MUFU.EX2 R73, R73 ;  /* 0x0000004900497308 */ /* 0x000ee20000000800 */
[----:B-1----:R-:W-:Y:S01]  /*4d60*/  @!P6 FMUL R52, R52, R52 ;  /* 0x000000343434e220 */ /* 0x002fe20000400000 */
[----:B------:R-:W-:Y:S01]  /*4d70*/  FSETP.GEU.AND P6, PT, R30, -126, PT ;  /* 0xc2fc00001e00780b */ /* 0x000fe20003fce000 */
[----:B------:R-:W-:Y:S01]  /*4d80*/  @!P5 FMUL R27, R27, 0.5 ;  /* 0x3f0000001b1bd820 */ /* 0x000fe20000400000 */
[----:B------:R-:W-:Y:S01]  /*4d90*/  FMUL R77, R77, UR17 ;  /* 0x000000114d4d7c20 */ /* 0x000fe20008400000 */
[----:B------:R-:W-:-:S03]  /*4da0*/  F2FP.BF16.F32.PACK_AB R24, R13, R24 ;  /* 0x000000180d18723e */ /* 0x000fc600000010ff */
[----:B------:R1:W4:Y:S01]  /*4db0*/  MUFU.EX2 R33, R26 ;  /* 0x0000001a00217308 */ /* 0x0003220000000800 */
[----:B--2---:R-:W-:Y:S01]  /*4dc0*/  @!P3 FMUL R56, R56, R56 ;  /* 0x000000383838b220 */ /* 0x004fe20000400000 */
[----:B------:R-:W-:-:S05]  /*4dd0*/  FSETP.GEU.AND P3, PT, R34, -126, PT ;  /* 0xc2fc00002200780b */ /* 0x000fca0003f6e000 */
[----:B------:R-:W-:Y:S01]  /*4de0*/  @!P6 FMUL R30, R30, 0.5 ;  /* 0x3f0000001e1ee820 */ /* 0x000fe20000400000 */
[----:B------:R2:W5:Y:S01]  /*4df0*/  MUFU.EX2 R64, R27 ;  /* 0x0000001b00407308 */ /* 0x0005620000000800 */
[----:B---3--:R-:W-:Y:S01]  /*4e00*/  @!P2 FMUL R73, R73, R73 ;  /* 0x000000494949a220 */ /* 0x008fe20000400000 */
[----:B-1----:R-:W-:Y:S01]  /*4e10*/  FFMA R26, R35, UR17, -R25 ;  /* 0x00000011231a7c23 */ /* 0x002fe20008000819 */
[----:B------:R-:W-:-:S04]  /*4e20*/  FSETP.GEU.AND P2, PT, R29, -126, PT ;  /* 0xc2fc00001d00780b */ /* 0x000fc80003f4e000 */
[----:B------:R-:W-:Y:S01]  /*4e30*/  @!P3 FMUL R34, R34, 0.5 ;  /* 0x3f0000002222b820 */ /* 0x000fe20000400000 */
[----:B------:R1:W3:Y:S01]  /*4e40*/  MUFU.EX2 R31, R30 ;  /* 0x0000001e001f7308 */ /* 0x0002e20000000800 */
[----:B--2---:R-:W-:Y:S01]  /*4e50*/  FFMA R27, R39, UR17, -R25 ;  /* 0x00000011271b7c23 */ /* 0x004fe20008000819 */
[----:B----4-:R-:W-:Y:S01]  /*4e60*/  @!P4 FMUL R33, R33, R33 ;  /* 0x000000212121c220 */ /* 0x010fe20000400000 */
[----:B------:R-:W-:-:S05]  /*4e70*/  FSETP.GEU.AND P4, PT, R26, -126, PT ;  /* 0xc2fc00001a00780b */ /* 0x000fca0003f8e000 */
[----:B------:R2:W4:Y:S01]  /*4e80*/  MUFU.EX2 R35, R34 ;  /* 0x0000002200237308 */ /* 0x0005220000000800 */
[----:B-----5:R-:W-:Y:S01]  /*4e90*/  @!P5 FMUL R64, R64, R64 ;  /* 0x000000404040d220 */ /* 0x020fe20000400000 */
[----:B------:R-:W-:Y:S01]  /*4ea0*/  FSETP.GEU.AND P5, PT, R38, -126, PT ;  /* 0xc2fc00002600780b */ /* 0x000fe20003fae000 */
[----:B------:R-:W-:Y:S01]  /*4eb0*/  @!P2 FMUL R29, R29, 0.5 ;  /* 0x3f0000001d1da820 */ /* 0x000fe20000400000 */
[----:B-1----:R-:W-:-:S04]  /*4ec0*/  FFMA R30, R47, UR17, -R25 ;  /* 0x000000112f1e7c23 */ /* 0x002fc80008000819 */
[----:B------:R1:W5:Y:S01]  /*4ed0*/  MUFU.EX2 R68, R29 ;  /* 0x0000001d00447308 */ /* 0x0003620000000800 */
[----:B---3--:R-:W-:Y:S01]  /*4ee0*/  @!P6 FMUL R31, R31, R31 ;  /* 0x0000001f1f1fe220 */ /* 0x008fe20000400000 */
[----:B------:R-:W-:Y:S01]  /*4ef0*/  FSETP.GEU.AND P6, PT, R27, -126, PT ;  /* 0xc2fc00001b00780b */ /* 0x000fe20003fce000 */
[----:B------:R-:W-:Y:S01]  /*4f00*/  @!P4 FMUL R26, R26, 0.5 ;  /* 0x3f0000001a1ac820 */ /* 0x000fe20000400000 */
[----:B--2---:R-:W-:-:S03]  /*4f10*/  FFMA R34, R51, UR17, -R25 ;  /* 0x0000001133227c23 */ /* 0x004fc60008000819 */
[----:B------:R-:W-:Y:S01]  /*4f20*/  @!P5 FMUL R38, R38, 0.5 ;  /* 0x3f0000002626d820 */ /* 0x000fe20000400000 */
[----:B------:R2:W3:Y:S01]  /*4f30*/  MUFU.EX2 R72, R26 ;  /* 0x0000001a00487308 */ /* 0x0004e20000000800 */
[----:B-1----:R-:W-:Y:S01]  /*4f40*/  FFMA R29, R43, UR17, -R25 ;  /* 0x000000112b1d7c23 */ /* 0x002fe20008000819 */
[----:B----4-:R-:W-:-:S04]  /*4f50*/  @!P3 FMUL R35, R35, R35 ;  /* 0x000000232323b220 */ /* 0x010fc80000400000 */
[----:B------:R-:W-:Y:S01]  /*4f60*/  FSETP.GEU.AND P3, PT, R29, -126, PT ;  /* 0xc2fc00001d00780b */ /* 0x000fe20003f6e000 */
[----:B------:R-:W-:Y:S01]  /*4f70*/  @!P6 FMUL R27, R27, 0.5 ;  /* 0x3f0000001b1be820 */ /* 0x000fe20000400000 */
[----:B------:R-:W1:Y:S01]  /*4f80*/  MUFU.EX2 R39, R38 ;  /* 0x0000002600277308 */ /* 0x000e620000000800 */
[----:B--2---:R-:W-:Y:S01]  /*4f90*/  FFMA R26, R46, UR17, -R25 ;  /* 0x000000112e1a7c23 */ /* 0x004fe20008000819 */
[----:B-----5:R-:W-:Y:S01]  /*4fa0*/  @!P2 FMUL R68, R68, R68 ;  /* 0x000000444444a220 */ /* 0x020fe20000400000 */
[----:B------:R-:W-:-:S05]  /*4fb0*/  FSETP.GEU.AND P2, PT, R42, -126, PT ;  /* 0xc2fc00002a00780b */ /* 0x000fca0003f4e000 */
[----:B------:R2:W4:Y:S01]  /*4fc0*/  MUFU.EX2 R76, R27 ;  /* 0x0000001b004c7308 */ /* 0x0005220000000800 */
[----:B---3--:R-:W-:Y:S01]  /*4fd0*/  @!P4 FMUL R72, R72, R72 ;  /* 0x000000484848c220 */ /* 0x008fe20000400000 */
[----:B------:R-:W-:Y:S01]  /*4fe0*/  FSETP.GEU.AND P4, PT, R26, -126, PT ;  /* 0xc2fc00001a00780b */ /* 0x000fe20003f8e000 */
[----:B------:R-:W-:-:S05]  /*4ff0*/  @!P3 FMUL R29, R29, 0.5 ;  /* 0x3f0000001d1db820 */ /* 0x000fca0000400000 */
[----:B------:R3:W5:Y:S01]  /*5000*/  MUFU.EX2 R46, R29 ;  /* 0x0000001d002e7308 */ /* 0x0007620000000800 */
[----:B--2---:R-:W-:Y:S01]  /*5010*/  FFMA R27, R50, UR17, -R25 ;  /* 0x00000011321b7c23 */ /* 0x004fe20008000819 */
[----:B-1----:R-:W-:Y:S01]  /*5020*/  @!P5 FMUL R39, R39, R39 ;  /* 0x000000272727d220 */ /* 0x002fe20000400000 */
[----:B------:R-:W-:Y:S01]  /*5030*/  FSETP.GEU.AND P5, PT, R30, -126, PT ;  /* 0xc2fc00001e00780b */ /* 0x000fe20003fae000 */
[----:B------:R-:W-:-:S03]  /*5040*/  @!P2 FMUL R42, R42, 0.5 ;  /* 0x3f0000002a2aa820 */ /* 0x000fc60000400000 */
[----:B------:R-:W-:Y:S01]  /*5050*/  @!P4 FMUL R26, R26, 0.5 ;  /* 0x3f0000001a1ac820 */ /* 0x000fe20000400000 */
[----:B------:R-:W1:Y:S01]  /*5060*/  MUFU.EX2 R43, R42 ;  /* 0x0000002a002b7308 */ /* 0x000e620000000800 */
[----:B----4-:R-:W-:Y:S01]  /*5070*/  @!P6 FMUL R76, R76, R76 ;  /* 0x0000004c4c4ce220 */ /* 0x010fe20000400000 */
[----:B------:R-:W-:Y:S01]  /*5080*/  FSETP.GEU.AND P6, PT, R27, -126, PT ;  /* 0xc2fc00001b00780b */ /* 0x000fe20003fce000 */
[----:B---3--:R-:W-:-:S05]  /*5090*/  FFMA R29, R54, UR17, -R25 ;  /* 0x00000011361d7c23 */ /* 0x008fca0008000819 */
[----:B------:R-:W-:Y:S01]  /*50a0*/  @!P5 FMUL R30, R30, 0.5 ;  /* 0x3f0000001e1ed820 */ /* 0x000fe20000400000 */
[----:B------:R2:W3:Y:S01]  /*50b0*/  MUFU.EX2 R47, R26 ;  /* 0x0000001a002f7308 */ /* 0x0004e20000000800 */
[----:B-----5:R-:W-:Y:S01]  /*50c0*/  @!P3 FMUL R46, R46, R46 ;  /* 0x0000002e2e2eb220 */ /* 0x020fe20000400000 */
[----:B------:R-:W-:-:S04]  /*50d0*/  FSETP.GEU.AND P3, PT, R29, -126, PT ;  /* 0xc2fc00001d00780b */ /* 0x000fc80003f6e000 */
[----:B------:R-:W-:Y:S02]  /*50e0*/  @!P6 FMUL R27, R27, 0.5 ;  /* 0x3f0000001b1be820 */ /* 0x000fe40000400000 */
[----:B------:R4:W5:Y:S01]  /*50f0*/  MUFU.EX2 R50, R30 ;  /* 0x0000001e00327308 */ /* 0x0009620000000800 */
[----:B--2---:R-:W-:Y:S01]  /*5100*/  FFMA R26, R55, UR17, -R25 ;  /* 0x00000011371a7c23 */ /* 0x004fe20008000819 */
[----:B-1----:R-:W-:Y:S01]  /*5110*/  @!P2 FMUL R43, R43, R43 ;  /* 0x0000002b2b2ba220 */ /* 0x002fe20000400000 */
[----:B------:R-:W-:-:S04]  /*5120*/  FSETP.GEU.AND P2, PT, R34, -126, PT ;  /* 0xc2fc00002200780b */ /* 0x000fc80003f4e000 */
[----:B------:R-:W-:Y:S01]  /*5130*/  @!P3 FMUL R29, R29, 0.5 ;  /* 0x3f0000001d1db820 */ /* 0x000fe20000400000 */
[----:B------:R1:W2:Y:S01]  /*5140*/  MUFU.EX2 R51, R27 ;  /* 0x0000001b00337308 */ /* 0x0002a20000000800 */
[----:B----4-:R-:W-:Y:S01]  /*5150*/  FFMA R30, R58, UR17, -R25 ;  /* 0x000000113a1e7c23 */ /* 0x010fe20008000819 */
[----:B---3--:R-:W-:Y:S01]  /*5160*/  @!P4 FMUL R47, R47, R47 ;  /* 0x0000002f2f2fc220 */ /* 0x008fe20000400000 */
[----:B------:R-:W-:-:S05]  /*5170*/  FSETP.GEU.AND P4, PT, R26, -126, PT ;  /* 0xc2fc00001a00780b */ /* 0x000fca0003f8e000 */
[----:B------:R3:W4:Y:S01]  /*5180*/  MUFU.EX2 R55, R29 ;  /* 0x0000001d00377308 */ /* 0x0007220000000800 */
[----:B-----5:R-:W-:Y:S01]  /*5190*/  @!P5 FMUL R50, R50, R50 ;  /* 0x000000323232d220 */ /* 0x020fe20000400000 */
[----:B------:R-:W-:Y:S01]  /*51a0*/  FSETP.GEU.AND P5, PT, R30, -126, PT ;  /* 0xc2fc00001e00780b */ /* 0x000fe20003fae000 */
[----:B------:R-:W-:Y:S01]  /*51b0*/  @!P2 FMUL R34, R34, 0.5 ;  /* 0x3f0000002222a820 */ /* 0x000fe20000400000 */
[----:B-1----:R-:W-:-:S04]  /*51c0*/  FFMA R27, R62, UR17, -R25 ;  /* 0x000000113e1b7c23 */ /* 0x002fc80008000819 */
[----:B------:R-:W-:Y:S01]  /*51d0*/  @!P4 FMUL R26, R26, 0.5 ;  /* 0x3f0000001a1ac820 */ /* 0x000fe20000400000 */
[----:B--2---:R-:W-:Y:S01]  /*51e0*/  @!P6 FMUL R51, R51, R51 ;  /* 0x000000333333e220 */ /* 0x004fe20000400000 */
[----:B------:R-:W-:Y:S01]  /*51f0*/  FSETP.GEU.AND P6, PT, R59, -126, PT ;  /* 0xc2fc00003b00780b */ /* 0x000fe20003fce000 */
[----:B------:R1:W2:Y:S01]  /*5200*/  MUFU.EX2 R54, R34 ;  /* 0x0000002200367308 */ /* 0x0002a20000000800 */
[----:B---3--:R-:W-:-:S03]  /*5210*/  FFMA R29, R70, UR17, -R25 ;  /* 0x00000011461d7c23 */ /* 0x008fc60008000819 */
[----:B------:R-:W-:Y:S01]  /*5220*/  @!P5 FMUL R30, R30, 0.5 ;  /* 0x3f0000001e1ed820 */ /* 0x000fe20000400000 */
[----:B----4-:R-:W-:Y:S01]  /*5230*/  @!P3 FMUL R55, R55, R55 ;  /* 0x000000373737b220 */ /* 0x010fe20000400000 */
[----:B------:R-:W-:Y:S02]  /*5240*/  FSETP.GEU.AND P3, PT, R63, -126, PT ;  /* 0xc2fc00003f00780b */ /* 0x000fe40003f6e000 */
[----:B------:R3:W4:Y:S01]  /*5250*/  MUFU.EX2 R58, R26 ;  /* 0x0000001a003a7308 */ /* 0x0007220000000800 */
[----:B-1----:R-:W-:Y:S01]  /*5260*/  FADD R34, R37, R52 ;  /* 0x0000003425227221 */ /* 0x002fe20000000000 */
[----:B------:R-:W-:Y:S02]  /*5270*/  F2FP.BF16.F32.PACK_AB R52, R52, R69 ;  /* 0x000000453434723e */ /* 0x000fe400000010ff */
[----:B------:R-:W-:-:S04]  /*5280*/  @!P6 FMUL R59, R59, 0.5 ;  /* 0x3f0000003b3be820 */ /* 0x000fc80000400000 */
[----:B------:R1:W5:Y:S01]  /*5290*/  MUFU.EX2 R62, R30 ;  /* 0x0000001e003e7308 */ /* 0x0003620000000800 */
[----:B---3--:R-:W-:Y:S01]  /*52a0*/  FFMA R26, R66, UR17, -R25 ;  /* 0x00000011421a7c23 */ /* 0x008fe20008000819 */
[----:B--2---:R-:W-:Y:S01]  /*52b0*/  @!P2 FMUL R54, R54, R54 ;  /* 0x000000363636a220 */ /* 0x004fe20000400000 */
[----:B------:R-:W-:Y:S01]  /*52c0*/  FSETP.GEU.AND P2, PT, R27, -126, PT ;  /* 0xc2fc00001b00780b */ /* 0x000fe20003f4e000 */
[----:B------:R-:W-:-:S04]  /*52d0*/  @!P3 FMUL R63, R63, 0.5 ;  /* 0x3f0000003f3fb820 */ /* 0x000fc80000400000 */
[----:B------:R-:W2:Y:S01]  /*52e0*/  MUFU.EX2 R59, R59 ;  /* 0x0000003b003b7308 */ /* 0x000ea20000000800 */
[----:B----4-:R-:W-:Y:S01]  /*52f0*/  @!P4 FMUL R58, R58, R58 ;  /* 0x0000003a3a3ac220 */ /* 0x010fe20000400000 */
[----:B------:R-:W-:Y:S01]  /*5300*/  FSETP.GEU.AND P4, PT, R26, -126, PT ;  /* 0xc2fc00001a00780b */ /* 0x000fe20003f8e000 */
[----:B-1----:R-:W-:-:S05]  /*5310*/  FFMA R30, R78, UR17, -R25 ;  /* 0x000000114e1e7c23 */ /* 0x002fca0008000819 */
[----:B------:R-:W1:Y:S01]  /*5320*/  MUFU.EX2 R63, R63 ;  /* 0x0000003f003f7308 */ /* 0x000e620000000800 */
[----:B-----5:R-:W-:Y:S01]  /*5330*/  @!P5 FMUL R62, R62, R62 ;  /* 0x0000003e3e3ed220 */ /* 0x020fe20000400000 */
[----:B------:R-:W-:Y:S01]  /*5340*/  FSETP.GEU.AND P5, PT, R67, -126, PT ;  /* 0xc2fc00004300780b */ /* 0x000fe20003fae000 */
[----:B------:R-:W-:-:S04]  /*5350*/  @!P2 FMUL R27, R27, 0.5 ;  /* 0x3f0000001b1ba820 */ /* 0x000fc80000400000 */
[----:B------:R-:W-:Y:S01]  /*5360*/  @!P4 FMUL R26, R26, 0.5 ;  /* 0x3f0000001a1ac820 */ /* 0x000fe20000400000 */
[----:B------:R3:W4:Y:S01]  /*5370*/  MUFU.EX2 R66, R27 ;  /* 0x0000001b00427308 */ /* 0x0007220000000800 */
[----:B--2---:R-:W-:Y:S01]  /*5380*/  @!P6 FMUL R59, R59, R59 ;  /* 0x0000003b3b3be220 */ /* 0x004fe20000400000 */
[----:B------:R-:W-:-:S05]  /*5390*/  FSETP.GEU.AND P6, PT, R29, -126, PT ;  /* 0xc2fc00001d00780b */ /* 0x000fca0003fce000 */
[----:B------:R-:W-:Y:S01]  /*53a0*/  @!P5 FMUL R67, R67, 0.5 ;  /* 0x3f0000004343d820 */ /* 0x000fe20000400000 */
[----:B------:R2:W5:Y:S01]  /*53b0*/  MUFU.EX2 R70, R26 ;  /* 0x0000001a00467308 */ /* 0x0005620000000800 */
[----:B---3--:R-:W-:Y:S01]  /*53c0*/  FFMA R27, R74, UR17, -R25 ;  /* 0x000000114a1b7c23 */ /* 0x008fe20008000819 */
[----:B-1----:R-:W-:Y:S01]  /*53d0*/  @!P3 FMUL R63, R63, R63 ;  /* 0x0000003f3f3fb220 */ /* 0x002fe20000400000 */
[----:B------:R-:W-:Y:S01]  /*53e0*/  FADD R25, R17, R44 ;  /* 0x0000002c11197221 */ /* 0x000fe20000000000 */
[----:B------:R-:W-:Y:S02]  /*53f0*/  F2FP.BF16.F32.PACK_AB R44, R44, R53 ;  /* 0x000000352c2c723e */ /* 0x000fe400000010ff */
[----:B------:R-:W-:Y:S01]  /*5400*/  FSETP.GEU.AND P3, PT, R27, -126, PT ;  /* 0xc2fc00001b00780b */ /* 0x000fe20003f6e000 */
[----:B------:R-:W-:Y:S01]  /*5410*/  @!P6 FMUL R29, R29, 0.5 ;  /* 0x3f0000001d1de820 */ /* 0x000fe20000400000 */
[----:B------:R-:W1:Y:S01]  /*5420*/  MUFU.EX2 R67, R67 ;  /* 0x0000004300437308 */ /* 0x000e620000000800 */
[----:B----4-:R-:W-:Y:S01]  /*5430*/  @!P2 FMUL R66, R66, R66 ;  /* 0x000000424242a220 */ /* 0x010fe20000400000 */
[----:B------:R-:W-:Y:S01]  /*5440*/  FSETP.GEU.AND P2, PT, R71, -126, PT ;  /* 0xc2fc00004700780b */ /* 0x000fe20003f4e000 */
[----:B--2---:R-:W-:Y:S01]  /*5450*/  FADD R26, R32, R61 ;  /* 0x0000003d201a7221 */ /* 0x004fe20000000000 */
[----:B------:R-:W-:Y:S01]  /*5460*/  FADD R34, R25, R34 ;  /* 0x0000002219227221 */ /* 0x000fe20000000000 */
[----:B------:R-:W-:-:S03]  /*5470*/  F2FP.BF16.F32.PACK_AB R32, R21, R32 ;  /* 0x000000201520723e */ /* 0x000fc600000010ff */
[----:B------:R-:W2:Y:S01]  /*5480*/  MUFU.EX2 R74, R29 ;  /* 0x0000001d004a7308 */ /* 0x000ea20000000800 */
[----:B-----5:R-:W-:Y:S01]  /*5490*/  @!P4 FMUL R70, R70, R70 ;  /* 0x000000464646c220 */ /* 0x020fe20000400000 */
[----:B------:R-:W-:Y:S01]  /*54a0*/  FSETP.GEU.AND P4, PT, R75, -126, PT ;  /* 0xc2fc00004b00780b */ /* 0x000fe20003f8e000 */
[----:B------:R-:W-:Y:S02]  /*54b0*/  @!P3 FMUL R27, R27, 0.5 ;  /* 0x3f0000001b1bb820 */ /* 0x000fe40000400000 */
[----:B------:R-:W-:Y:S02]  /*54c0*/  FADD R80, R35, R70 ;  /* 0x0000004623507221 */ /* 0x000fe40000000000 */
        /* <DEDUP_REMOVED lines=8> */
[----:B---3--:R-:W-:Y:S01]  /*5550*/  FADD R27, R9, R26 ;  /* 0x0000001a091b7221 */ /* 0x008fe20000000000 */
[----:B------:R-:W-:Y:S01]  /*5560*/  FADD R9, R13, R40 ;  /* 0x000000280d097221 */ /* 0x000fe20000000000 */
[----:B------:R-:W-:Y:S01]  /*5570*/  FADD R26, R21, R48 ;  /* 0x00000030151a7221 */ /* 0x000fe20000000000 */
[----:B------:R-:W-:Y:S01]  /*5580*/  F2FP.BF16.F32.PACK_AB R40, R40, R45 ;  /* 0x0000002d2828723e */ /* 0x000fe200000010ff */
[----:B------:R-:W-:Y:S01]  /*5590*/  @!P5 FMUL R30, R30, 0.5 ;  /* 0x3f0000001e1ed820 */ /* 0x000fe20000400000 */
[----:B------:R-:W2:Y:S01]  /*55a0*/  MUFU.EX2 R75, R75 ;  /* 0x0000004b004b7308 */ /* 0x000ea20000000800 */
[----:B----4-:R-:W-:Y:S01]  /*55b0*/  @!P3 FMUL R78, R78, R78 ;  /* 0x0000004e4e4eb220 */ /* 0x010fe20000400000 */
[----:B------:R-:W-:Y:S01]  /*55c0*/  FSETP.GEU.AND P3, PT, R83, -126, PT ;  /* 0xc2fc00005300780b */ /* 0x000fe20003f6e000 */
[----:B------:R-:W-:Y:S01]  /*55d0*/  FADD R29, R9, R26 ;  /* 0x0000001a091d7221 */ /* 0x000fe20000000000 */
[----:B------:R-:W-:Y:S01]  /*55e0*/  FADD R9, R8, R49 ;  /* 0x0000003108097221 */ /* 0x000fe20000000000 */
[----:B------:R-:W-:Y:S01]  /*55f0*/  FADD R26, R14, R65 ;  /* 0x000000410e1a7221 */ /* 0x000fe20000000000 */
[----:B------:R-:W-:Y:S01]  /*5600*/  FADD R84, R43, R78 ;  /* 0x0000004e2b547221 */ /* 0x000fe20000000000 */
[----:B------:R-:W-:Y:S01]  /*5610*/  @!P6 FMUL R82, R82, 0.5 ;  /* 0x3f0000005252e820 */ /* 0x000fe20000400000 */
[----:B------:R3:W4:Y:S01]  /*5620*/  MUFU.EX2 R60, R30 ;  /* 0x0000001e003c7308 */ /* 0x0007220000000800 */
        /* <DEDUP_REMOVED lines=14> */
[----:B------:R-:W-:Y:S01]  /*5710*/  FADD R38, R11, R30 ;  /* 0x0000001e0b267221 */ /* 0x000fe20000000000 */
        /* <DEDUP_REMOVED lines=8> */
[----:B------:R-:W-:Y:S01]  /*57a0*/  FADD R42, R11, R30 ;  /* 0x0000001e0b2a7221 */ /* 0x000fe20000000000 */
[----:B-1----:R-:W-:Y:S01]  /*57b0*/  @!P6 FMUL R82, R82, R82 ;  /* 0x000000525252e220 */ /* 0x002fe20000400000 */
[----:B------:R-:W-:Y:S01]  /*57c0*/  FSETP.GEU.AND P6, PT, R87, -126, PT ;  /* 0xc2fc00005700780b */ /* 0x000fe20003fce000 */
[----:B------:R-:W-:Y:S01]  /*57d0*/  FADD R11, R19, R20 ;  /* 0x00000014130b7221 */ /* 0x000fe20000000000 */
[----:B------:R-:W-:Y:S01]  /*57e0*/  FADD R30, R41, R56 ;  /* 0x00000038291e7221 */ /* 0x000fe20000000000 */
[----:B------:R-:W1:Y:S01]  /*57f0*/  MUFU.EX2 R79, R79 ;  /* 0x0000004f004f7308 */ /* 0x000e620000000800 */
[----:B------:R-:W-:Y:S01]  /*5800*/  FADD R85, R51, R82 ;  /* 0x0000005233557221 */ /* 0x000fe20000000000 */
[----:B------:R-:W-:Y:S01]  /*5810*/  @!P5 FMUL R86, R86, 0.5 ;  /* 0x3f0000005656d820 */ /* 0x000fe20000400000 */
[----:B------:R-:W-:Y:S01]  /*5820*/  FADD R11, R11, R30 ;  /* 0x0000001e0b0b7221 */ /* 0x000fe20000000000 */
[----:B--2---:R-:W-:Y:S01]  /*5830*/  @!P3 FMUL R83, R83, R83 ;  /* 0x000000535353b220 */ /* 0x004fe20000400000 */
[----:B------:R-:W-:Y:S01]  /*5840*/  FSETP.GEU.AND P3, PT, R12, -126, PT ;  /* 0xc2fc00000c00780b */ /* 0x000fe20003f6e000 */
[----:B------:R-:W-:Y:S01]  /*5850*/  FADD R30, R64, R59 ;  /* 0x0000003b401e7221 */ /* 0x000fe20000000000 */
[----:B------:R-:W-:Y:S01]  /*5860*/  FADD R109, R80, R85 ;  /* 0x00000055506d7221 */ /* 0x000fe20000000000 */
[----:B------:R-:W2:Y:S01]  /*5870*/  MUFU.EX2 R86, R86 ;  /* 0x0000005600567308 */ /* 0x000ea20000000800 */
[----:B------:R-:W-:Y:S01]  /*5880*/  FADD R80, R47, R60 ;  /* 0x0000003c2f507221 */ /* 0x000fe20000000000 */
[----:B------:R-:W-:Y:S01]  /*5890*/  @!P6 FMUL R87, R87, 0.5 ;  /* 0x3f0000005757e820 */ /* 0x000fe20000400000 */
[----:B------:R-:W-:Y:S01]  /*58a0*/  @!P2 FMUL R77, R77, 0.5 ;  /* 0x3f0000004d4da820 */ /* 0x000fe20000400000 */
[----:B------:R-:W-:Y:S01]  /*58b0*/  FADD R106, R30, R81 ;  /* 0x000000511e6a7221 */ /* 0x000fe20000000000 */
[----:B------:R-:W-:Y:S01]  /*58c0*/  FADD R30, R72, R67 ;  /* 0x00000043481e7221 */ /* 0x000fe20000000000 */
[----:B------:R-:W-:Y:S01]  /*58d0*/  FADD R81, R54, R83 ;  /* 0x0000005336517221 */ /* 0x000fe20000000000 */
[----:B------:R-:W-:Y:S01]  /*58e0*/  FADD R107, R9, R80 ;  /* 0x00000050096b7221 */ /* 0x000fe20000000000 */
[----:B------:R-:W3:Y:S01]  /*58f0*/  MUFU.EX2 R87, R87 ;  /* 0x0000005700577308 */ /* 0x000ee20000000800 */
[----:B-1----:R-:W-:Y:S01]  /*5900*/  @!P4 FMUL R79, R79, R79 ;  /* 0x0000004f4f4fc220 */ /* 0x002fe20000400000 */
[----:B------:R-:W-:Y:S01]  /*5910*/  @!P3 FMUL R12, R12, 0.5 ;  /* 0x3f0000000c0cb820 */ /* 0x000fe20000400000 */
[----:B------:R-:W-:Y:S01]  /*5920*/  FADD R111, R30, R81 ;  /* 0x000000511e6f7221 */ /* 0x000fe20000000000 */
[----:B------:R-:W-:Y:S01]  /*5930*/  FADD R80, R39, R74 ;  /* 0x0000004a27507221 */ /* 0x000fe20000000000 */
[----:B------:R-:W-:Y:S01]  /*5940*/  FADD R30, R68, R63 ;  /* 0x0000003f441e7221 */ /* 0x000fe20000000000 */
[----:B------:R-:W-:Y:S01]  /*5950*/  FADD R85, R50, R79 ;  /* 0x0000004f32557221 */ /* 0x000fe20000000000 */
[----:B------:R-:W-:Y:S01]  /*5960*/  FADD R81, R76, R71 ;  /* 0x000000474c517221 */ /* 0x000fe20000000000 */
[----:B------:R-:W1:Y:S01]  /*5970*/  MUFU.EX2 R9, R12 ;  /* 0x0000000c00097308 */ /* 0x000e620000000800 */
[----:B--2---:R-:W-:Y:S01]  /*5980*/  @!P5 FMUL R86, R86, R86 ;  /* 0x000000565656d220 */ /* 0x004fe20000400000 */
[----:B------:R-:W-:Y:S01]  /*5990*/  FADD R30, R30, R85 ;  /* 0x000000551e1e7221 */ /* 0x000fe20000000000 */
[----:B------:R-:W-:Y:S01]  /*59a0*/  FADD R27, R27, R38 ;  /* 0x000000261b1b7221 */ /* 0x000fe20000000000 */
[----:B------:R-:W-:Y:S01]  /*59b0*/  FADD R42, R25, R42 ;  /* 0x0000002a192a7221 */ /* 0x000fe20000000000 */
[----:B------:R-:W-:Y:S01]  /*59c0*/  FADD R105, R55, R86 ;  /* 0x0000005637697221 */ /* 0x000fe20000000000 */
[----:B------:R-:W-:Y:S01]  /*59d0*/  FADD R26, R26, R11 ;  /* 0x0000000b1a1a7221 */ /* 0x000fe20000000000 */
[----:B------:R-:W-:Y:S01]  /*59e0*/  FADD R104, R104, R109 ;  /* 0x0000006d68687221 */ /* 0x000fe20000000000 */
[----:B------:R-:W2:Y:S01]  /*59f0*/  MUFU.EX2 R77, R77 ;  /* 0x0000004d004d7308 */ /* 0x000ea20000000800 */
[----:B---3--:R-:W-:Y:S01]  /*5a00*/  @!P6 FMUL R87, R87, R87 ;  /* 0x000000575757e220 */ /* 0x008fe20000400000 */
[----:B------:R-:W-:Y:S01]  /*5a10*/  FADD R80, R80, R105 ;  /* 0x0000006950507221 */ /* 0x000fe20000000000 */
[----:B------:R-:W-:Y:S01]  /*5a20*/  FADD R106, R106, R111 ;  /* 0x0000006f6a6a7221 */ /* 0x000fe20000000000 */
[----:B------:R-:W-:Y:S01]  /*5a30*/  FADD R26, R29, R26 ;  /* 0x0000001a1d1a7221 */ /* 0x000fe20000000000 */
[----:B------:R-:W-:Y:S01]  /*5a40*/  FADD R84, R58, R87 ;  /* 0x000000573a547221 */ /* 0x000fe20000000000 */
[----:B------:R-:W-:Y:S01]  /*5a50*/  FADD R107, R107, R80 ;  /* 0x000000506b6b7221 */ /* 0x000fe20000000000 */
[----:B------:R-:W-:Y:S01]  /*5a60*/  FADD R27, R27, R42 ;  /* 0x0000002a1b1b7221 */ /* 0x000fe20000000000 */
[----:B------:R-:W-:Y:S01]  /*5a70*/  SHF.L.U32 R11, R7, 0x1f, RZ ;  /* 0x0000001f070b7819 */ /* 0x000fe200000006ff */
[----:B------:R-:W-:Y:S01]  /*5a80*/  FADD R81, R81, R84 ;  /* 0x0000005451517221 */ /* 0x000fe20000000000 */
[----:B------:R-:W-:Y:S01]  /*5a90*/  FADD R104, R104, R107 ;  /* 0x0000006b68687221 */ /* 0x000fe20000000000 */
[----:B------:R-:W-:Y:S01]  /*5aa0*/  FADD R26, R27, R26 ;  /* 0x0000001a1b1a7221 */ /* 0x000fe20000000000 */
[----:B-1----:R-:W-:Y:S01]  /*5ab0*/  @!P3 FMUL R9, R9, R9 ;  /* 0x000000090909b220 */ /* 0x002fe20000400000 */
[----:B------:R-:W-:Y:S01]  /*5ac0*/  FADD R81, R30, R81 ;  /* 0x000000511e517221 */ /* 0x000fe20000000000 */
[----:B------:R-:W-:-:S02]  /*5ad0*/  F2FP.BF16.F32.PACK_AB R25, R64, R33 ;  /* 0x000000214019723e */ /* 0x000fc400000010ff */
[----:B------:R-:W-:Y:S01]  /*5ae0*/  F2FP.BF16.F32.PACK_AB R27, R68, R31 ;  /* 0x0000001f441b723e */ /* 0x000fe200000010ff */
[----:B------:R-:W-:Y:S01]  /*5af0*/  FADD R81, R106, R81 ;  /* 0x000000516a517221 */ /* 0x000fe20000000000 */
[----:B--2---:R-:W-:Y:S01]  /*5b00*/  @!P2 FMUL R77, R77, R77 ;  /* 0x0000004d4d4da220 */ /* 0x004fe20000400000 */
[----:B------:R1:W2:Y:S01]  /*5b10*/  SYNCS.PHASECHK.TRANS64.TRYWAIT P2, [UR6+0xc000], R11 ;  /* 0x00c0000bff0075a7 */ /* 0x0002a20008040146 */
[----:B------:R-:W-:Y:S01]  /*5b20*/  F2FP.BF16.F32.PACK_AB R29, R72, R35 ;  /* 0x00000023481d723e */ /* 0x000fe200000010ff */
[----:B------:R-:W-:Y:S01]  /*5b30*/  FADD R104, R104, R81 ;  /* 0x0000005168687221 */ /* 0x000fe20000000000 */
[----:B------:R-:W-:Y:S01]  /*5b40*/  F2FP.BF16.F32.PACK_AB R36, R37, R36 ;  /* 0x000000242524723e */ /* 0x000fe200000010ff */
[----:B------:R-:W-:Y:S01]  /*5b50*/  FFMA R2, R9, R2, R26 ;  /* 0x0000000209027223 */ /* 0x000fe2000000001a */
[----:B------:R-:W-:Y:S01]  /*5b60*/  F2FP.BF16.F32.PACK_AB R31, R76, R39 ;  /* 0x000000274c1f723e */ /* 0x000fe200000010ff */
[----:B------:R-:W-:Y:S01]  /*5b70*/  FFMA R0, R77, R0, R104 ;  /* 0x000000004d007223 */ /* 0x000fe20000000068 */
[----:B------:R-:W-:Y:S01]  /*5b80*/  F2FP.BF16.F32.PACK_AB R33, R46, R43 ;  /* 0x0000002b2e21723e */ /* 0x000fe200000010ff */
[----:B------:R-:W-:Y:S01]  /*5b90*/  FMUL R88, R88, R9 ;  /* 0x0000000958587220 */ /* 0x000fe20000400000 */
[----:B------:R-:W-:Y:S01]  /*5ba0*/  F2FP.BF16.F32.PACK_AB R35, R50, R47 ;  /* 0x0000002f3223723e */ /* 0x000fe200000010ff */
[----:B------:R-:W-:Y:S01]  /*5bb0*/  FMUL R89, R89, R9 ;  /* 0x0000000959597220 */ /* 0x000fe20000400000 */
[----:B------:R-:W-:Y:S01]  /*5bc0*/  F2FP.BF16.F32.PACK_AB R37, R54, R51 ;  /* 0x000000333625723e */ /* 0x000fe200000010ff */
[-C--:B------:R-:W-:Y:S01]  /*5bd0*/  FMUL R92, R92, R9.reuse ;  /* 0x000000095c5c7220 */ /* 0x080fe20000400000 */
[----:B------:R-:W-:Y:S01]  /*5be0*/  F2FP.BF16.F32.PACK_AB R38, R41, R16 ;  /* 0x000000102926723e */ /* 0x000fe200000010ff */
[----:B------:R-:W-:Y:S01]  /*5bf0*/  FMUL R93, R93, R9 ;  /* 0x000000095d5d7220 */ /* 0x000fe20000400000 */
[----:B------:R-:W-:Y:S01]  /*5c00*/  F2FP.BF16.F32.PACK_AB R42, R18, R49 ;  /* 0x00000031122a723e */ /* 0x000fe200000010ff */
[-C--:B------:R-:W-:Y:S01]  /*5c10*/  FMUL R96, R96, R9.reuse ;  /* 0x0000000960607220 */ /* 0x080fe20000400000 */
[-C--:B------:R-:W-:Y:S01]  /*5c20*/  FMUL R97, R97, R9.reuse ;  /* 0x0000000961617220 */ /* 0x080fe20000400000 */
[-C--:B------:R-:W-:Y:S01]  /*5c30*/  FMUL R100, R100, R9.reuse ;  /* 0x0000000964647220 */ /* 0x080fe20000400000 */
[----:B------:R-:W-:Y:S01]  /*5c40*/  FMUL R101, R101, R9 ;  /* 0x0000000965657220 */ /* 0x000fe20000400000 */
[----:B------:R-:W-:Y:S01]  /*5c50*/  F2FP.BF16.F32.PACK_AB R26, R15, R8 ;  /* 0x000000080f1a723e */ /* 0x000fe200000010ff */
[-C--:B------:R-:W-:Y:S01]  /*5c60*/  FMUL R90, R90, R77.reuse ;  /* 0x0000004d5a5a7220 */ /* 0x080fe20000400000 */
[-C--:B------:R-:W-:Y:S01]  /*5c70*/  FMUL R91, R91, R77.reuse ;  /* 0x0000004d5b5b7220 */ /* 0x080fe20000400000 */
[-C--:B------:R-:W-:Y:S01]  /*5c80*/  FMUL R94, R94, R77.reuse ;  /* 0x0000004d5e5e7220 */ /* 0x080fe20000400000 */
[-C--:B------:R-:W-:Y:S01]  /*5c90*/  FMUL R95, R95, R77.reuse ;  /* 0x0000004d5f5f7220 */ /* 0x080fe20000400000 */
[-C--:B------:R-:W-:Y:S01]  /*5ca0*/  FMUL R98, R98, R77.reuse ;  /* 0x0000004d62627220 */ /* 0x080fe20000400000 */
[-C--:B------:R-:W-:Y:S01]  /*5cb0*/  FMUL R99, R99, R77.reuse ;  /* 0x0000004d63637220 */ /* 0x080fe20000400000 */
[-C--:B------:R-:W-:Y:S01]  /*5cc0*/  FMUL R102, R102, R77.reuse ;  /* 0x0000004d66667220 */ /* 0x080fe20000400000 */
[----:B------:R-:W-:Y:S01]  /*5cd0*/  FMUL R103, R103, R77 ;  /* 0x0000004d67677220 */ /* 0x000fe20000400000 */
        /* <DEDUP_REMOVED lines=13> */
[----:B------:R-:W-:Y:S01]  /*5db0*/  F2FP.BF16.F32.PACK_AB R54, R56, R73 ;  /* 0x000000493836723e */ /* 0x000fe200000010ff */
[----:B-12---:R-:W-:Y:S06]  /*5dc0*/  @!P0 BRA `(.L_x_27) ;  /* 0x0000000000048947 */ /* 0x006fec0003800000 */
[----:B------:R-:W-:Y:S01]  /*5dd0*/  BPT.TRAP 0x1 ;  /* 0x000000040000795c */ /* 0x000fe20000300000 */
.L_x_27:
[----:B------:R-:W-:Y:S05]  /*5de0*/  @P2 BRA `(.L_x_28) ;  /* 0x0000000000082947 */ /* 0x000fea0003800000 */
[----:B------:R-:W1:Y:S02]  /*5df0*/  SYNCS.PHASECHK.TRANS64.TRYWAIT P2, [UR6+0xc000], R11 ;  /* 0x00c0000bff0075a7 */ /* 0x000e640008040146 */
[----:B-1----:R-:W-:Y:S05]  /*5e00*/  @!P2 BRA `(.L_x_29) ;  /* 0x0000005400aca947 */ /* 0x002fea0003800000 */
.L_x_28:
[----:B------:R-:W-:Y:S01]  /*5e10*/  ULEA UR6, UR15, UR12, 0x9 ;  /* 0x0000000c0f067291 */ /* 0x000fe2000f8e483f */
[----:B------:R-:W-:Y:S01]  /*5e20*/  WARPGROUP.ARRIVE ;  /* 0x00000000000079c5 */ /* 0x000fe20000000000 */
[----:B------:R-:W-:Y:S01]  /*5e30*/  UMOV UR7, 0x80000020 ;  /* 0x8000002000077882 */ /* 0x000fe20000000000 */
[----:B------:R-:W-:Y:S01]  /*5e40*/  UMOV UR11, 0x80000020 ;  /* 0x80000020000b7882 */ /* 0x000fe20000000000 */
[----:B------:R-:W-:Y:S01]  /*5e50*/  UIADD3 UR10, UR6, 0x40, URZ ;  /* 0x00000040060a7890 */ /* 0x000fe2000fffe03f */
[----:B------:R-:W-:-:S04]  /*5e60*/  F2FP.BF16.F32.PACK_AB R55, R87, R86 ;  /* 0x000000565737723e */ /* 0x000fc800000010ff */
[----:B------:R-:W-:Y:S01]  /*5e70*/  HGMMA.64x32x16.F32.BF16 R88, R24, gdesc[UR4].tnspB, R88, gsb0 ;  /* 0x4060000418587df0 */ /* 0x000fe20008001858 */
[----:B------:R-:W-:Y:S02]  /*5e80*/  UMOV UR7, 0x80000020 ;  /* 0x8000002000077882 */ /* 0x000fe40000000000 */
        /* <DEDUP_REMOVED lines=25> */
[----:B------:R-:W-:Y:S01]  /*6020*/  UIADD3 UR6, UR6, 0x1c0, URZ ;  /* 0x000001c006067890 */ /* 0x000fe2000fffe03f */
[----:B------:R-:W-:Y:S02]  /*6030*/  WARPGROUP.DEPBAR.LE gsb0, 0x0 ;  /* 0x00008000000079c5 */ /* 0x000fe40000010000 */
[----:B------:R-:W-:-:S06]  /*6040*/  WARPGROUP.ARRIVE ;  /* 0x00000000000079c5 */ /* 0x000fcc0000000000 */
[----:B------:R-:W-:Y:S03]  /*6050*/  HGMMA.64x32x16.F32.BF16 R88, R48, gdesc[UR8].tnspB, R88, gsb0 ;  /* 0x4060000830587df0 */ /* 0x000fe60008001858 */
[----:B------:R-:W-:Y:S02]  /*6060*/  WARPGROUP.DEPBAR.LE gsb0, 0x0 ;  /* 0x00008000000079c5 */ /* 0x000fe40000010000 */
[----:B------:R-:W-:-:S06]  /*6070*/  WARPGROUP.ARRIVE ;  /* 0x00000000000079c5 */ /* 0x000fcc0000000000 */
[----:B------:R-:W-:Y:S03]  /*6080*/  HGMMA.64x32x16.F32.BF16 R88, R52, gdesc[UR4].tnspB, R88, gsb0 ;  /* 0x4060000434587df0 */ /* 0x000fe60008001858 */
[----:B------:R-:W-:Y:S02]  /*6090*/  WARPGROUP.DEPBAR.LE gsb0, 0x0 ;  /* 0x00008000000079c5 */ /* 0x000fe40000010000 */
[----:B------:R-:W-:Y:S05]  /*60a0*/  @!P0 BRA `(.L_x_30) ;  /* 0x0000000000048947 */ /* 0x000fea0003800000 */
[----:B------:R-:W-:Y:S01]  /*60b0*/  BPT.TRAP 0x1 ;  /* 0x000000040000795c */ /* 0x000fe20000300000 */
.L_x_30:
[----:B------:R-:W-:-:S04]  /*60c0*/  ULEA UR6, UR13, UR37, 0x3 ;  /* 0x000000250d067291 */ /* 0x000fc8000f8e183f */
[----:B------:R-:W-:-:S04]  /*60d0*/  UIADD3 UR6, UR6, 0xc028, URZ ;  /* 0x0000c02806067890 */ /* 0x000fc8000fffe03f */
[----:B------:R-:W-:-:S09]  /*60e0*/  UPRMT UR6, URZ, 0x654, UR6 ;  /* 0x000006543f067896 */ /* 0x000fd20008000006 */
[----:B------:R-:W-:Y:S01]  /*60f0*/  SYNCS.ARRIVE.TRANS64.RED.A1T0 RZ, [UR6], RZ ;  /* 0x000000ffffff79a7 */ /* 0x000fe20008100406 */
[----:B------:R-:W-:Y:S05]  /*6100*/  @P1 BRA `(.L_x_31) ;  /* 0x0000000000041947 */ /* 0x000fea0003800000 */
[----:B------:R-:W-:Y:S01]  /*6110*/  BPT.TRAP 0x1 ;  /* 0x000000040000795c */ /* 0x000fe20000300000 */
.L_x_31:
[----:B------:R-:W-:-:S04]  /*6120*/  UIADD3 UR13, UR13, 0x1, URZ ;  /* 0x000000010d0d7890 */ /* 0x000fc8000fffe03f */
[----:B------:R-:W-:-:S04]  /*6130*/  UISETP.NE.AND UP0, UPT, UR13, 0x5, UPT ;  /* 0x000000050d00788c */ /* 0x000fc8000bf05270 */
[----:B------:R-:W-:Y:S01]  /*6140*/  USEL UR13, UR13, URZ, UP0 ;  /* 0x0000003f0d0d7287 */ /* 0x000fe20008000000 */
[----:B------:R-:W-:Y:S11]  /*6150*/  @!P0 BRA `(.L_x_32) ;  /* 0x0000000000048947 */ /* 0x000ff60003800000 */
[----:B------:R-:W-:Y:S01]  /*6160*/  BPT.TRAP 0x1 ;  /* 0x000000040000795c */ /* 0x000fe20000300000 */
.L_x_32:
[----:B------:R-:W-:-:S04]  /*6170*/  ULEA UR6, UR13, UR37, 0x3 ;  /* 0x000000250d067291 */ /* 0x000fc8000f8e183f */
[----:B------:R-:W-:-:S04]  /*6180*/  UIADD3 UR6, UR6, 0xc028, URZ ;  /* 0x0000c02806067890 */ /* 0x000fc8000fffe03f */
[----:B------:R-:W-:-:S09]  /*6190*/  UPRMT UR6, URZ, 0x654, UR6 ;  /* 0x000006543f067896 */ /* 0x000fd20008000006 */
[----:B------:R-:W-:Y:S01]  /*61a0*/  SYNCS.ARRIVE.TRANS64.RED.A1T0 RZ, [UR6], RZ ;  /* 0x000000ffffff79a7 */ /* 0x000fe20008100406 */
[----:B------:R-:W-:Y:S05]  /*61b0*/  @P1 BRA `(.L_x_33) ;  /* 0x0000000000041947 */ /* 0x000fea0003800000 */
[----:B------:R-:W-:Y:S01]  /*61c0*/  BPT.TRAP 0x1 ;  /* 0x000000040000795c */ /* 0x000fe20000300000 */
.L_x_33:
[----:B------:R-:W-:Y:S01]  /*61d0*/  UIADD3 UR15, UR15, 0x1, URZ ;  /* 0x000000010f0f7890 */ /* 0x000fe2000fffe03f */
[C---:B------:R-:W-:Y:S01]  /*61e0*/  ISETP.GT.AND P2, PT, R6.reuse, 0x2, PT ;  /* 0x000000020600780c */ /* 0x040fe20003f44270 */
[----:B------:R-:W-:Y:S01]  /*61f0*/  UIADD3 UR13, UR13, 0x1, URZ ;  /* 0x000000010d0d7890 */ /* 0x000fe2000fffe03f */
[----:B------:R-:W-:Y:S01]  /*6200*/  IADD3 R6, R6, -0x1, RZ ;  /* 0xffffffff06067810 */ /* 0x000fe20007ffe0ff */
[----:B------:R-:W-:Y:S01]  /*6210*/  UISETP.NE.AND UP1, UPT, UR15, 0x5, UPT ;  /* 0x000000050f00788c */ /* 0x000fe2000bf25270 */
[----:B------:R-:W-:Y:S01]  /*6220*/  VIADD R3, R3, 0x80 ;  /* 0x0000008003037836 */ /* 0x000fe20000000000 */
[----:B------:R-:W-:Y:S01]  /*6230*/  UISETP.NE.AND UP0, UPT, UR13, 0x5, UPT ;  /* 0x000000050d00788c */ /* 0x000fe2000bf05270 */
[----:B-1----:R-:W-:Y:S01]  /*6240*/  IMAD.MOV.U32 R11, RZ, RZ, R4 ;  /* 0x000000ffff0b7224 */ /* 0x002fe200078e0004 */
[----:B------:R-:W-:Y:S01]  /*6250*/  USEL UR6, URZ, 0x1, UP1 ;  /* 0x000000013f067887 */ /* 0x000fe20008800000 */
[----:B------:R-:W-:Y:S01]  /*6260*/  MOV R9, R5 ;  /* 0x0000000500097202 */ /* 0x000fe20000000f00 */
[----:B------:R-:W-:-:S02]  /*6270*/  USEL UR13, UR13, URZ, UP0 ;  /* 0x0000003f0d0d7287 */ /* 0x000fc40008000000 */
[----:B------:R-:W-:Y:S02]  /*6280*/  USEL UR15, UR15, URZ, UP1 ;  /* 0x0000003f0f0f7287 */ /* 0x000fe40008800000 */
[----:B------:R-:W-:Y:S01]  /*6290*/  LOP3.LUT R7, R7, UR6, RZ, 0x3c, !PT ;  /* 0x0000000607077c12 */ /* 0x000fe2000f8e3cff */
[----:B------:R-:W-:Y:S09]  /*62a0*/  @P2 BRA `(.L_x_34) ;  /* 0xffffffd800382947 */ /* 0x000ff2000383ffff */
.L_x_23:
[----:B------:R-:W-:-:S13]  /*62b0*/  ISETP.GE.AND P2, PT, R6, 0x1, PT ;  /* 0x000000010600780c */ /* 0x000fda0003f46270 */
[----:B------:R-:W-:Y:S05]  /*62c0*/  @!P2 BRA `(.L_x_35) ;  /* 0x000000300004a947 */ /* 0x000fea0003800000 */
[----:B------:R-:W-:Y:S01]  /*62d0*/  IMAD.MOV.U32 R9, RZ, RZ, R4 ;  /* 0x000000ffff097224 */ /* 0x000fe200078e0004 */
[----:B------:R-:W-:Y:S01]  /*62e0*/  ULDC UR17, c[0x0][0x28c] ;  /* 0x0000a30000117ab9 */ /* 0x000fe20000000800 */
[----:B------:R-:W-:Y:S01]  /*62f0*/  IMAD.MOV.U32 R8, RZ, RZ, R5 ;  /* 0x000000ffff087224 */ /* 0x000fe200078e0005 */
[----:B------:R-:W-:-:S06]  /*6300*/  ULDC UR18, c[0x0][0x604] ;  /* 0x0001810000127ab9 */ /* 0x000fcc0000000800 */
.L_x_46:
[----:B------:R-:W-:Y:S05]  /*6310*/  @!P0 BRA `(.L_x_36) ;  /* 0x0000000000048947 */ /* 0x000fea0003800000 */
[----:B------:R-:W-:Y:S01]  /*6320*/  BPT.TRAP 0x1 ;  /* 0x000000040000795c */ /* 0x000fe20000300000 */
.L_x_36:
[----:B------:R-:W-:Y:S01]  /*6330*/  ULEA UR6, UR15, UR37, 0x3 ;  /* 0x000000250f067291 */ /* 0x000fe2000f8e183f */
[----:B------:R-:W-:-:S08]  /*6340*/  SHF.L.U32 R4, R7, 0x1f, RZ ;  /* 0x0000001f07047819 */ /* 0x000fd000000006ff */
[----:B------:R-:W1:Y:S02]  /*6350*/  SYNCS.PHASECHK.TRANS64.TRYWAIT P2, [UR6+0xc000], R4 ;  /* 0x00c00004ff0075a7 */ /* 0x000e640008040146 */
[----:B-1----:R-:W-:Y:S05]  /*6360*/  @!P2 BRA `(.L_x_37) ;  /* 0x00000050006ca947 */ /* 0x002fea0003800000 */
.L_x_104:
        /* <DEDUP_REMOVED lines=17> */
.L_x_38:
[C---:B-1----:R-:W-:Y:S01]  /*6480*/  VIADD R5, R3.reuse, 0x8 ;  /* 0x0000000803057836 */ /* 0x042fe20000000000 */
[C---:B------:R-:W-:Y:S01]  /*6490*/  IADD3 R4, R3.reuse, 0x1, RZ ;  /* 0x0000000103047810 */ /* 0x040fe20007ffe0ff */
[C---:B------:R-:W-:Y:S01]  /*64a0*/  VIADD R10, R3.reuse, 0x9 ;  /* 0x00000009030a7836 */ /* 0x040fe20000000000 */
[C---:B------:R-:W-:Y:S01]  /*64b0*/  ISETP.GE.AND P4, PT, R3.reuse, UR17, PT ;  /* 0x0000001103007c0c */ /* 0x040fe2000bf86270 */
[----:B------:R-:W-:Y:S01]  /*64c0*/  VIADD R17, R3, 0x59 ;  /* 0x0000005903117836 */ /* 0x000fe20000000000 */
[----:B------:R-:W-:Y:S01]  /*64d0*/  ISETP.GE.AND P2, PT, R5, UR17, PT ;  /* 0x0000001105007c0c */ /* 0x000fe2000bf46270 */
[C---:B------:R-:W-:Y:S01]  /*64e0*/  VIADD R5, R3.reuse, 0x11 ;  /* 0x0000001103057836 */ /* 0x040fe20000000000 */
[----:B------:R-:W-:Y:S01]  /*64f0*/  ISETP.GE.AND P3, PT, R4, UR17, PT ;  /* 0x0000001104007c0c */ /* 0x000fe2000bf66270 */
[C---:B------:R-:W-:Y:S01]  /*6500*/  VIADD R20, R3.reuse, 0x60 ;  /* 0x0000006003147836 */ /* 0x040fe20000000000 */
[C---:B------:R-:W-:Y:S01]  /*6510*/  IADD3 R4, R3.reuse, 0x10, RZ ;  /* 0x0000001003047810 */ /* 0x040fe20007ffe0ff */
[C---:B------:R-:W-:Y:S01]  /*6520*/  VIADD R21, R3.reuse, 0x71 ;  /* 0x0000007103157836 */ /* 0x040fe20000000000 */
[----:B------:R-:W-:Y:S01]  /*6530*/  FSEL R24, R24, -INF , !P4 ;  /* 0xff80000018187808 */ /* 0x000fe20006000000 */
[C---:B------:R-:W-:Y:S01]  /*6540*/  VIADD R22, R3.reuse, 0x78 ;  /* 0x0000007803167836 */ /* 0x040fe20000000000 */
[----:B------:R-:W-:Y:S01]  /*6550*/  FSEL R15, R26, -INF , !P4 ;  /* 0xff8000001a0f7808 */ /* 0x000fe20006000000 */
[----:B------:R-:W-:Y:S01]  /*6560*/  ULEA UR6, UR15, UR37, 0x3 ;  /* 0x000000250f067291 */ /* 0x000fe2000f8e183f */
[----:B------:R-:W-:Y:S01]  /*6570*/  ISETP.GE.AND P6, PT, R4, UR17, PT ;  /* 0x0000001104007c0c */ /* 0x000fe2000bfc6270 */
[----:B------:R-:W-:Y:S01]  /*6580*/  VIADD R4, R3, 0x18 ;  /* 0x0000001803047836 */ /* 0x000fe20000000000 */
[----:B------:R-:W-:-:S02]  /*6590*/  ISETP.GE.AND P4, PT, R5, UR17, PT ;  /* 0x0000001105007c0c */ /* 0x000fc4000bf86270 */
[----:B------:R-:W-:Y:S02]  /*65a0*/  IADD3 R5, R3, 0x19, RZ ;  /* 0x0000001903057810 */ /* 0x000fe40007ffe0ff */
[----:B------:R-:W-:Y:S02]  /*65b0*/  FSEL R28, R28, -INF , !P2 ;  /* 0xff8000001c1c7808 */ /* 0x000fe40005000000 */
[----:B------:R-:W-:Y:S02]  /*65c0*/  FSEL R30, R30, -INF , !P2 ;  /* 0xff8000001e1e7808 */ /* 0x000fe40005000000 */
[----:B------:R-:W-:Y:S02]  /*65d0*/  FSEL R11, R25, -INF , !P3 ;  /* 0xff800000190b7808 */ /* 0x000fe40005800000 */
[----:B------:R-:W-:Y:S02]  /*65e0*/  FSEL R27, R27, -INF , !P3 ;  /* 0xff8000001b1b7808 */ /* 0x000fe40005800000 */
[----:B------:R-:W-:Y:S01]  /*65f0*/  ISETP.GE.AND P2, PT, R5, UR17, PT ;  /* 0x0000001105007c0c */ /* 0x000fe2000bf46270 */
[C---:B------:R-:W-:Y:S01]  /*6600*/  VIADD R5, R3.reuse, 0x21 ;  /* 0x0000002103057836 */ /* 0x040fe20000000000 */
[----:B------:R-:W-:Y:S01]  /*6610*/  ISETP.GE.AND P3, PT, R4, UR17, PT ;  /* 0x0000001104007c0c */ /* 0x000fe2000bf66270 */
[C---:B------:R-:W-:Y:S01]  /*6620*/  VIADD R4, R3.reuse, 0x20 ;  /* 0x0000002003047836 */ /* 0x040fe20000000000 */
[----:B------:R-:W-:Y:S01]  /*6630*/  ISETP.GE.AND P5, PT, R10, UR17, PT ;  /* 0x000000110a007c0c */ /* 0x000fe2000bfa6270 */
[----:B------:R-:W-:Y:S01]  /*6640*/  VIADD R10, R3, 0x29 ;  /* 0x00000029030a7836 */ /* 0x000fe20000000000 */
[----:B------:R-:W-:-:S02]  /*6650*/  FSEL R32, R32, -INF , !P6 ;  /* 0xff80000020207808 */ /* 0x000fc40007000000 */
[----:B------:R-:W-:Y:S02]  /*6660*/  FSEL R34, R34, -INF , !P6 ;  /* 0xff80000022227808 */ /* 0x000fe40007000000 */
[----:B------:R-:W-:Y:S02]  /*6670*/  FSEL R13, R29, -INF , !P5 ;  /* 0xff8000001d0d7808 */ /* 0x000fe40006800000 */
[----:B------:R-:W-:Y:S02]  /*6680*/  FSEL R31, R31, -INF , !P5 ;  /* 0xff8000001f1f7808 */ /* 0x000fe40006800000 */
[----:B------:R-:W-:Y:S02]  /*6690*/  ISETP.GE.AND P6, PT, R5, UR17, PT ;  /* 0x0000001105007c0c */ /* 0x000fe4000bfc6270 */
[----:B------:R-:W-:Y:S02]  /*66a0*/  ISETP.GE.AND P5, PT, R4, UR17, PT ;  /* 0x0000001104007c0c */ /* 0x000fe4000bfa6270 */
[----:B------:R-:W-:-:S02]  /*66b0*/  IADD3 R5, R3, 0x28, RZ ;  /* 0x0000002803057810 */ /* 0x000fc40007ffe0ff */
[----:B------:R-:W-:Y:S02]  /*66c0*/  FMNMX R4, R15, R8, !PT ;  /* 0x000000080f047209 */ /* 0x000fe40007800000 */
[----:B------:R-:W-:Y:S02]  /*66d0*/  FSEL R33, R33, -INF , !P4 ;  /* 0xff80000021217808 */ /* 0x000fe40006000000 */
[----:B------:R-:W-:Y:S02]  /*66e0*/  FSEL R35, R35, -INF , !P4 ;  /* 0xff80000023237808 */ /* 0x000fe40006000000 */
[----:B------:R-:W-:Y:S02]  /*66f0*/  ISETP.GE.AND P4, PT, R5, UR17, PT ;  /* 0x0000001105007c0c */ /* 0x000fe4000bf86270 */
[----:B------:R-:W-:Y:S02]  /*6700*/  FMNMX R5, R27, R4, !PT ;  /* 0x000000041b057209 */ /* 0x000fe40007800000 */
[----:B------:R-:W-:-:S02]  /*6710*/  FSEL R36, R36, -INF , !P3 ;  /* 0xff80000024247808 */ /* 0x000fc40005800000 */
[----:B------:R-:W-:Y:S02]  /*6720*/  FMNMX R4, R30, R5, !PT ;  /* 0x000000051e047209 */ /* 0x000fe40007800000 */
[----:B------:R-:W-:Y:S02]  /*6730*/  FSEL R38, R38, -INF , !P3 ;  /* 0xff80000026267808 */ /* 0x000fe40005800000 */
[----:B------:R-:W-:Y:S02]  /*6740*/  FMNMX R5, R31, R4, !PT ;  /* 0x000000041f057209 */ /* 0x000fe40007800000 */
[----:B------:R-:W-:Y:S01]  /*6750*/  ISETP.GE.AND P3, PT, R10, UR17, PT ;  /* 0x000000110a007c0c */ /* 0x000fe2000bf66270 */
[----:B------:R-:W-:Y:S01]  /*6760*/  VIADD R10, R3, 0x30 ;  /* 0x00000030030a7836 */ /* 0x000fe20000000000 */
[----:B------:R-:W-:Y:S02]  /*6770*/  FMNMX R4, R34, R5, !PT ;  /* 0x0000000522047209 */ /* 0x000fe40007800000 */
[----:B------:R-:W-:-:S02]  /*6780*/  FSEL R37, R37, -INF , !P2 ;  /* 0xff80000025257808 */ /* 0x000fc40005000000 */
[----:B------:R-:W-:Y:S02]  /*6790*/  FMNMX R5, R35, R4, !PT ;  /* 0x0000000423057209 */ /* 0x000fe40007800000 */
[----:B------:R-:W-:Y:S02]  /*67a0*/  FSEL R39, R39, -INF , !P2 ;  /* 0xff80000027277808 */ /* 0x000fe40005000000 */
[----:B------:R-:W-:Y:S02]  /*67b0*/  ISETP.GE.AND P2, PT, R10, UR17, PT ;  /* 0x000000110a007c0c */ /* 0x000fe4000bf46270 */
[----:B------:R-:W-:Y:S02]  /*67c0*/  FMNMX R4, R38, R5, !PT ;  /* 0x0000000526047209 */ /* 0x000fe40007800000 */
[----:B------:R-:W-:Y:S02]  /*67d0*/  IADD3 R10, R3, 0x31, RZ ;  /* 0x00000031030a7810 */ /* 0x000fe40007ffe0ff */
[----:B------:R-:W-:-:S02]  /*67e0*/  FSEL R40, R40, -INF , !P5 ;  /* 0xff80000028287808 */ /* 0x000fc40006800000 */
[----:B------:R-:W-:Y:S02]  /*67f0*/  FSEL R42, R42, -INF , !P5 ;  /* 0xff8000002a2a7808 */ /* 0x000fe40006800000 */
[----:B------:R-:W-:Y:S02]  /*6800*/  FMNMX R5, R39, R4, !PT ;  /* 0x0000000427057209 */ /* 0x000fe40007800000 */
[----:B------:R-:W-:Y:S01]  /*6810*/  ISETP.GE.AND P5, PT, R10, UR17, PT ;  /* 0x000000110a007c0c */ /* 0x000fe2000bfa6270 */
[----:B------:R-:W-:Y:S01]  /*6820*/  VIADD R10, R3, 0x38 ;  /* 0x00000038030a7836 */ /* 0x000fe20000000000 */
[----:B------:R-:W-:Y:S02]  /*6830*/  FSEL R43, R43, -INF , !P6 ;  /* 0xff8000002b2b7808 */ /* 0x000fe40007000000 */
[----:B------:R-:W-:Y:S02]  /*6840*/  FMNMX R4, R42, R5, !PT ;  /* 0x000000052a047209 */ /* 0x000fe40007800000 */
[----:B------:R-:W-:-:S02]  /*6850*/  FSEL R41, R41, -INF , !P6 ;  /* 0xff80000029297808 */ /* 0x000fc40007000000 */
[----:B------:R-:W-:Y:S01]  /*6860*/  ISETP.GE.AND P6, PT, R10, UR17, PT ;  /* 0x000000110a007c0c */ /* 0x000fe2000bfc6270 */
[----:B------:R-:W-:Y:S01]  /*6870*/  VIADD R10, R3, 0x39 ;  /* 0x00000039030a7836 */ /* 0x000fe20000000000 */
[----:B------:R-:W-:Y:S02]  /*6880*/  FSEL R46, R46, -INF , !P4 ;  /* 0xff8000002e2e7808 */ /* 0x000fe40006000000 */
[----:B------:R-:W-:Y:S02]  /*6890*/  FMNMX R5, R43, R4, !PT ;  /* 0x000000042b057209 */ /* 0x000fe40007800000 */
[----:B------:R-:W-:Y:S02]  /*68a0*/  FSEL R44, R44, -INF , !P4 ;  /* 0xff8000002c2c7808 */ /* 0x000fe40006000000 */
[----:B------:R-:W-:Y:S02]  /*68b0*/  FSEL R47, R47, -INF , !P3 ;  /* 0xff8000002f2f7808 */ /* 0x000fe40005800000 */
[----:B------:R-:W-:-:S02]  /*68c0*/  FMNMX R4, R46, R5, !PT ;  /* 0x000000052e047209 */ /* 0x000fc40007800000 */
[----:B------:R-:W-:Y:S02]  /*68d0*/  ISETP.GE.AND P4, PT, R10, UR17, PT ;  /* 0x000000110a007c0c */ /* 0x000fe4000bf86270 */
[----:B------:R-:W-:Y:S02]  /*68e0*/  IADD3 R10, R3, 0x40, RZ ;  /* 0x00000040030a7810 */ /* 0x000fe40007ffe0ff */
[----:B------:R-:W-:Y:S02]  /*68f0*/  FSEL R50, R50, -INF , !P2 ;  /* 0xff80000032327808 */ /* 0x000fe40005000000 */
[----:B------:R-:W-:Y:S02]  /*6900*/  FMNMX R5, R47, R4, !PT ;  /* 0x000000042f057209 */ /* 0x000fe40007800000 */
[----:B------:R-:W-:Y:S02]  /*6910*/  FSEL R45, R45, -INF , !P3 ;  /* 0xff8000002d2d7808 */ /* 0x000fe40005800000 */
[----:B------:R-:W-:Y:S01]  /*6920*/  ISETP.GE.AND P3, PT, R10, UR17, PT ;  /* 0x000000110a007c0c */ /* 0x000fe2000bf66270 */
[----:B------:R-:W-:Y:S01]  /*6930*/  VIADD R10, R3, 0x41 ;  /* 0x00000041030a7836 */ /* 0x000fe20000000000 */
[----:B------:R-:W-:-:S02]  /*6940*/  FSEL R51, R51, -INF , !P5 ;  /* 0xff80000033337808 */ /* 0x000fc40006800000 */
[----:B------:R-:W-:Y:S02]  /*6950*/  FMNMX R4, R50, R5, !PT ;  /* 0x0000000532047209 */ /* 0x000fe40007800000 */
[----:B------:R-:W-:Y:S02]  /*6960*/  FSEL R48, R48, -INF , !P2 ;  /* 0xff80000030307808 */ /* 0x000fe40005000000 */
[----:B------:R-:W-:Y:S01]  /*6970*/  ISETP.GE.AND P2, PT, R10, UR17, PT ;  /* 0x000000110a007c0c */ /* 0x000fe2000bf46270 */
[----:B------:R-:W-:Y:S01]  /*6980*/  VIADD R10, R3, 0x48 ;  /* 0x00000048030a7836 */ /* 0x000fe20000000000 */
[----:B------:R-:W-:Y:S02]  /*6990*/  FSEL R54, R54, -INF , !P6 ;  /* 0xff80000036367808 */ /* 0x000fe40007000000 */
[----:B------:R-:W-:Y:S02]  /*69a0*/  FMNMX R5, R51, R4, !PT ;  /* 0x0000000433057209 */ /* 0x000fe40007800000 */
[----:B------:R-:W-:-:S02]  /*69b0*/  FSEL R55, R55, -INF , !P4 ;  /* 0xff80000037377808 */ /* 0x000fc40006000000 */
[----:B------:R-:W-:Y:S02]  /*69c0*/  FMNMX R4, R54, R5, !PT ;  /* 0x0000000536047209 */ /* 0x000fe40007800000 */
[----:B------:R-:W-:Y:S02]  /*69d0*/  FSEL R49, R49, -INF , !P5 ;  /* 0xff80000031317808 */ /* 0x000fe40006800000 */
[----:B------:R-:W-:Y:S02]  /*69e0*/  ISETP.GE.AND P5, PT, R10, UR17, PT ;  /* 0x000000110a007c0c */ /* 0x000fe4000bfa6270 */
[----:B------:R-:W-:Y:S02]  /*69f0*/  IADD3 R10, R3, 0x49, RZ ;  /* 0x00000049030a7810 */ /* 0x000fe40007ffe0ff */
[----:B------:R-:W-:Y:S02]  /*6a00*/  FSEL R58, R58, -INF , !P3 ;  /* 0xff8000003a3a7808 */ /* 0x000fe40005800000 */
[----:B------:R-:W-:-:S02]  /*6a10*/  FMNMX R5, R55, R4, !PT ;  /* 0x0000000437057209 */ /* 0x000fc40007800000 */
[----:B------:R-:W-:Y:S02]  /*6a20*/  FSEL R52, R52, -INF , !P6 ;  /* 0xff80000034347808 */ /* 0x000fe40007000000 */
[----:B------:R-:W-:Y:S01]  /*6a30*/  ISETP.GE.AND P6, PT, R10, UR17, PT ;  /* 0x000000110a007c0c */ /* 0x000fe2000bfc6270 */
[----:B------:R-:W-:Y:S01]  /*6a40*/  VIADD R10, R3, 0x50 ;  /* 0x00000050030a7836 */ /* 0x000fe20000000000 */
[----:B------:R-:W-:Y:S02]  /*6a50*/  FSEL R59, R59, -INF , !P2 ;  /* 0xff8000003b3b7808 */ /* 0x000fe40005000000 */
[----:B------:R-:W-:Y:S02]  /*6a60*/  FMNMX R4, R58, R5, !PT ;  /* 0x000000053a047209 */ /* 0x000fe40007800000 */
[----:B------:R-:W-:Y:S02]  /*6a70*/  FSEL R53, R53, -INF , !P4 ;  /* 0xff80000035357808 */ /* 0x000fe40006000000 */
[----:B------:R-:W-:-:S02]  /*6a80*/  FSEL R62, R62, -INF , !P5 ;  /* 0xff8000003e3e7808 */ /* 0x000fc40006800000 */
[----:B------:R-:W-:Y:S02]  /*6a90*/  FMNMX R5, R59, R4, !PT ;  /* 0x000000043b057209 */ /* 0x000fe40007800000 */
[----:B------:R-:W-:Y:S01]  /*6aa0*/  ISETP.GE.AND P4, PT, R10, UR17, PT ;  /* 0x000000110a007c0c */ /* 0x000fe2000bf86270 */
[----:B------:R-:W-:Y:S01]  /*6ab0*/  VIADD R10, R3, 0x51 ;  /* 0x00000051030a7836 */ /* 0x000fe20000000000 */
[----:B------:R-:W-:Y:S02]  /*6ac0*/  FSEL R63, R63, -INF , !P6 ;  /* 0xff8000003f3f7808 */ /* 0x000fe40007000000 */
[----:B------:R-:W-:Y:S02]  /*6ad0*/  FMNMX R4, R62, R5, !PT ;  /* 0x000000053e047209 */ /* 0x000fe40007800000 */
[----:B------:R-:W-:Y:S02]  /*6ae0*/  FSEL R56, R56, -INF , !P3 ;  /* 0xff80000038387808 */ /* 0x000fe40005800000 */
[----:B------:R-:W-:-:S02]  /*6af0*/  ISETP.GE.AND P3, PT, R10, UR17, PT ;  /* 0x000000110a007c0c */ /* 0x000fc4000bf66270 */
[----:B------:R-:W-:Y:S02]  /*6b00*/  IADD3 R10, R3, 0x58, RZ ;  /* 0x00000058030a7810 */ /* 0x000fe40007ffe0ff */
[----:B------:R-:W-:Y:S02]  /*6b10*/  FSEL R66, R66, -INF , !P4 ;  /* 0xff80000042427808 */ /* 0x000fe40006000000 */
[----:B------:R-:W-:Y:S02]  /*6b20*/  FMNMX R5, R63, R4, !PT ;  /* 0x000000043f057209 */ /* 0x000fe40007800000 */
[----:B------:R-:W-:Y:S02]  /*6b30*/  FSEL R57, R57, -INF , !P2 ;  /* 0xff80000039397808 */ /* 0x000fe40005000000 */
[----:B------:R-:W-:Y:S02]  /*6b40*/  ISETP.GE.AND P2, PT, R10, UR17, PT ;  /* 0x000000110a007c0c */ /* 0x000fe4000bf46270 */
[----:B------:R-:W-:-:S02]  /*6b50*/  FSEL R67, R67, -INF , !P3 ;  /* 0xff80000043437808 */ /* 0x000fc40005800000 */
[----:B------:R-:W-:Y:S02]  /*6b60*/  FMNMX R4, R66, R5, !PT ;  /* 0x0000000542047209 */ /* 0x000fe40007800000 */
[----:B------:R-:W-:Y:S02]  /*6b70*/  P2R R19, PR, RZ, 0x2 ;  /* 0x00000002ff137803 */ /* 0x000fe40000000000 */
[----:B------:R-:W-:Y:S02]  /*6b80*/  IADD3 R10, R3, 0x61, RZ ;  /* 0x00000061030a7810 */ /* 0x000fe40007ffe0ff */
[----:B------:R-:W-:Y:S02]  /*6b90*/  ISETP.GE.AND P1, PT, R17, UR17, PT ;  /* 0x0000001111007c0c */ /* 0x000fe4000bf26270 */
[----:B------:R-:W-:Y:S02]  /*6ba0*/  FSEL R70, R70, -INF , !P2 ;  /* 0xff80000046467808 */ /* 0x000fe40005000000 */
[----:B------:R-:W-:-:S02]  /*6bb0*/  FMNMX R5, R67, R4, !PT ;  /* 0x0000000443057209 */ /* 0x000fc40007800000 */
[----:B------:R-:W-:Y:S02]  /*6bc0*/  P2R R18, PR, RZ, 0x1 ;  /* 0x00000001ff127803 */ /* 0x000fe40000000000 */
[----:B------:R-:W-:Y:S02]  /*6bd0*/  FSEL R60, R60, -INF , !P5 ;  /* 0xff8000003c3c7808 */ /* 0x000fe40006800000 */
[----:B------:R-:W-:Y:S01]  /*6be0*/  ISETP.GE.AND P0, PT, R10, UR17, PT ;  /* 0x000000110a007c0c */ /* 0x000fe2000bf06270 */
[----:B------:R-:W-:Y:S01]  /*6bf0*/  VIADD R10, R3, 0x68 ;  /* 0x00000068030a7836 */ /* 0x000fe20000000000 */
[----:B------:R-:W-:Y:S02]  /*6c00*/  ISETP.GE.AND P5, PT, R20, UR17, PT ;  /* 0x0000001114007c0c */ /* 0x000fe4000bfa6270 */
[----:B------:R-:W-:Y:S02]  /*6c10*/  FSEL R71, R71, -INF , !P1 ;  /* 0xff80000047477808 */ /* 0x000fe40004800000 */
[----:B------:R-:W-:-:S02]  /*6c20*/  FMNMX R4, R70, R5, !PT ;  /* 0x0000000546047209 */ /* 0x000fc40007800000 */
[----:B------:R-:W-:Y:S02]  /*6c30*/  FSEL R74, R74, -INF , !P5 ;  /* 0xff8000004a4a7808 */ /* 0x000fe40006800000 */
[----:B------:R-:W-:Y:S02]  /*6c40*/  FMNMX R5, R71, R4, !PT ;  /* 0x0000000447057209 */ /* 0x000fe40007800000 */
[----:B------:R-:W-:Y:S01]  /*6c50*/  ISETP.GE.AND P1, PT, R10, UR17, PT ;  /* 0x000000110a007c0c */ /* 0x000fe2000bf26270 */
[----:B------:R-:W-:Y:S01]  /*6c60*/  VIADD R10, R3, 0x69 ;  /* 0x00000069030a7836 */ /* 0x000fe20000000000 */
[----:B------:R-:W-:Y:S02]  /*6c70*/  FSEL R75, R75, -INF , !P0 ;  /* 0xff8000004b4b7808 */ /* 0x000fe40004000000 */
[----:B------:R-:W-:Y:S02]  /*6c80*/  FMNMX R4, R74, R5, !PT ;  /* 0x000000054a047209 */ /* 0x000fe40007800000 */
[----:B------:R-:W-:-:S02]  /*6c90*/  FSEL R68, R68, -INF , !P2 ;  /* 0xff80000044447808 */ /* 0x000fc40005000000 */
[----:B------:R-:W-:Y:S02]  /*6ca0*/  ISETP.GE.AND P2, PT, R10, UR17, PT ;  /* 0x000000110a007c0c */ /* 0x000fe4000bf46270 */
[----:B------:R-:W-:Y:S02]  /*6cb0*/  IADD3 R10, R3, 0x70, RZ ;  /* 0x00000070030a7810 */ /* 0x000fe40007ffe0ff */
[----:B------:R-:W-:Y:S02]  /*6cc0*/  FSEL R78, R78, -INF , !P1 ;  /* 0xff8000004e4e7808 */ /* 0x000fe40004800000 */
[----:B------:R-:W-:Y:S02]  /*6cd0*/  FMNMX R5, R75, R4, !PT ;  /* 0x000000044b057209 */ /* 0x000fe40007800000 */
[----:B------:R-:W-:Y:S02]  /*6ce0*/  FSEL R65, R65, -INF , !P3 ;  /* 0xff80000041417808 */ /* 0x000fe40005800000 */
[----:B------:R-:W-:-:S02]  /*6cf0*/  FSEL R79, R79, -INF , !P2 ;  /* 0xff8000004f4f7808 */ /* 0x000fc40005000000 */
[----:B------:R-:W-:Y:S02]  /*6d00*/  FMNMX R4, R78, R5, !PT ;  /* 0x000000054e047209 */ /* 0x000fe40007800000 */
[----:B------:R-:W-:Y:S02]  /*6d10*/  ISETP.GE.AND P3, PT, R10, UR17, PT ;  /* 0x000000110a007c0c */ /* 0x000fe4000bf66270 */
[----:B------:R-:W-:Y:S02]  /*6d20*/  FSEL R64, R64, -INF , !P4 ;  /* 0xff80000040407808 */ /* 0x000fe40006000000 */
[----:B------:R-:W-:Y:S02]  /*6d30*/  FSEL R82, R82, -INF , !P3 ;  /* 0xff80000052527808 */ /* 0x000fe40005800000 */
[----:B------:R-:W-:Y:S02]  /*6d40*/  FMNMX R5, R79, R4, !PT ;  /* 0x000000044f057209 */ /* 0x000fe40007800000 */
[----:B------:R-:W-:-:S02]  /*6d50*/  ISETP.GE.AND P4, PT, R21, UR17, PT ;  /* 0x0000001115007c0c */ /* 0x000fc4000bf86270 */
[----:B------:R-:W-:Y:S02]  /*6d60*/  IADD3 R23, R3, 0x79, RZ ;  /* 0x0000007903177810 */ /* 0x000fe40007ffe0ff */
[----:B------:R-:W-:Y:S02]  /*6d70*/  FSEL R83, R83, -INF , !P4 ;  /* 0xff80000053537808 */ /* 0x000fe40006000000 */
[----:B------:R-:W-:Y:S02]  /*6d80*/  FMNMX R4, R82, R5, !PT ;  /* 0x0000000552047209 */ /* 0x000fe40007800000 */
[----:B------:R-:W-:Y:S02]  /*6d90*/  ISETP.GE.AND P5, PT, R22, UR17, PT ;  /* 0x0000001116007c0c */ /* 0x000fe4000bfa6270 */
[----:B------:R-:W-:Y:S02]  /*6da0*/  FSEL R61, R61, -INF , !P6 ;  /* 0xff8000003d3d7808 */ /* 0x000fe40007000000 */
[----:B------:R-:W-:-:S02]  /*6db0*/  FSEL R86, R86, -INF , !P5 ;  /* 0xff80000056567808 */ /* 0x000fc40006800000 */
[----:B------:R-:W-:Y:S02]  /*6dc0*/  FMNMX R5, R83, R4, !PT ;  /* 0x0000000453057209 */ /* 0x000fe40007800000 */
[----:B------:R-:W-:Y:S02]  /*6dd0*/  ISETP.GE.AND P6, PT, R23, UR17, PT ;  /* 0x0000001117007c0c */ /* 0x000fe4000bfc6270 */
[----:B------:R-:W-:Y:S02]  /*6de0*/  FMNMX R4, R86, R5, !PT ;  /* 0x0000000556047209 */ /* 0x000fe40007800000 */
[----:B------:R-:W-:Y:S02]  /*6df0*/  FSEL R87, R87, -INF , !P6 ;  /* 0xff80000057577808 */ /* 0x000fe40007000000 */
[----:B------:R-:W-:Y:S02]  /*6e00*/  P2R R12, PR, RZ, 0x4 ;  /* 0x00000004ff0c7803 */ /* 0x000fe40000000000 */
[----:B------:R-:W-:-:S02]  /*6e10*/  FMNMX R4, R87, R4, !PT ;  /* 0x0000000457047209 */ /* 0x000fc40007800000 */
[----:B------:R-:W-:Y:S02]  /*6e20*/  P2R R14, PR, RZ, 0x2 ;  /* 0x00000002ff0e7803 */ /* 0x000fe40000000000 */
[----:B------:R-:W-:Y:S01]  /*6e30*/  ISETP.GE.AND P1, PT, R17, UR17, PT ;  /* 0x0000001111007c0c */ /* 0x000fe2000bf26270 */
[----:B------:R-:W1:Y:S01]  /*6e40*/  SHFL.BFLY PT, R5, R4, 0x1, 0x1f ;  /* 0x0c201f0004057f89 */ /* 0x000e6200000e0000 */
[----:B------:R-:W-:Y:S02]  /*6e50*/  P2R R16, PR, RZ, 0x1 ;  /* 0x00000001ff107803 */ /* 0x000fe40000000000 */
[----:B------:R-:W-:Y:S02]  /*6e60*/  FSEL R80, R80, -INF , !P3 ;  /* 0xff80000050507808 */ /* 0x000fe40005800000 */
[----:B------:R-:W-:Y:S02]  /*6e70*/  ISETP.GE.AND P0, PT, R20, UR17, PT ;  /* 0x0000001114007c0c */ /* 0x000fe4000bf06270 */
[----:B------:R-:W-:-:S02]  /*6e80*/  FSEL R84, R84, -INF , !P5 ;  /* 0xff80000054547808 */ /* 0x000fc40006800000 */
[----:B------:R-:W-:Y:S02]  /*6e90*/  FSEL R72, R72, -INF , !P0 ;  /* 0xff80000048487808 */ /* 0x000fe40004000000 */
[----:B------:R-:W-:Y:S02]  /*6ea0*/  ISETP.NE.AND P0, PT, R16, RZ, PT ;  /* 0x000000ff1000720c */ /* 0x000fe40003f05270 */
[----:B------:R-:W-:Y:S02]  /*6eb0*/  FSEL R81, R81, -INF , !P4 ;  /* 0xff80000051517808 */ /* 0x000fe40006000000 */
[----:B------:R-:W-:Y:S02]  /*6ec0*/  FSEL R85, R85, -INF , !P6 ;  /* 0xff80000055557808 */ /* 0x000fe40007000000 */
[----:B------:R-:W-:Y:S02]  /*6ed0*/  FSEL R69, R69, -INF , !P1 ;  /* 0xff80000045457808 */ /* 0x000fe40004800000 */
[----:B------:R-:W-:-:S02]  /*6ee0*/  ISETP.NE.AND P1, PT, R14, RZ, PT ;  /* 0x000000ff0e00720c */ /* 0x000fc40003f25270 */
[----:B------:R-:W-:Y:S02]  /*6ef0*/  FSEL R73, R73, -INF , !P0 ;  /* 0xff80000049497808 */ /* 0x000fe40004000000 */
[----:B------:R-:W-:Y:S02]  /*6f00*/  ISETP.NE.AND P0, PT, R18, RZ, PT ;  /* 0x000000ff1200720c */ /* 0x000fe40003f05270 */
[----:B-1----:R-:W-:Y:S02]  /*6f10*/  FMNMX R10, R4, R5, !PT ;  /* 0x00000005040a7209 */ /* 0x002fe40007800000 */
[----:B------:R-:W-:Y:S02]  /*6f20*/  FMNMX R4, R24, R9, !PT ;  /* 0x0000000918047209 */ /* 0x000fe40007800000 */
[----:B------:R-:W-:Y:S01]  /*6f30*/  FSEL R76, R76, -INF , !P1 ;  /* 0xff8000004c4c7808 */ /* 0x000fe20004800000 */
[----:B------:R-:W1:Y:S01]  /*6f40*/  SHFL.BFLY PT, R5, R10, 0x2, 0x1f ;  /* 0x0c401f000a057f89 */ /* 0x000e6200000e0000 */
[----:B------:R-:W-:-:S02]  /*6f50*/  ISETP.NE.AND P1, PT, R19, RZ, PT ;  /* 0x000000ff1300720c */ /* 0x000fc40003f25270 */
[----:B-1----:R-:W-:-:S04]  /*6f60*/  FMNMX R5, R10, R5, !PT ;  /* 0x000000050a057209 */ /* 0x002fc80007800000 */
[----:B------:R-:W-:-:S04]  /*6f70*/  FSETP.NEU.AND P2, PT, R5, -INF , PT ;  /* 0xff8000000500780b */ /* 0x000fc80003f4d000 */
[----:B------:R-:W-:Y:S02]  /*6f80*/  FSEL R17, R5, RZ, P2 ;  /* 0x000000ff05117208 */ /* 0x000fe40001000000 */
[----:B------:R-:W-:-:S03]  /*6f90*/  ISETP.NE.AND P2, PT, R12, RZ, PT ;  /* 0x000000ff0c00720c */ /* 0x000fc60003f45270 */
[----:B------:R-:W-:Y:S01]  /*6fa0*/  FMUL R104, R17, UR18 ;  /* 0x0000001211687c20 */ /* 0x000fe20008400000 */
[----:B------:R-:W-:-:S03]  /*6fb0*/  FSEL R77, R77, -INF , !P2 ;  /* 0xff8000004d4d7808 */ /* 0x000fc60005000000 */
[--C-:B------:R-:W-:Y:S01]  /*6fc0*/  FFMA R25, R15, UR18, -R104.reuse ;  /* 0x000000120f197c23 */ /* 0x100fe20008000868 */
[--C-:B------:R-:W-:Y:S01]  /*6fd0*/  FFMA R10, R27, UR18, -R104.reuse ;  /* 0x000000121b0a7c23 */ /* 0x100fe20008000868 */
[--C-:B------:R-:W-:Y:S01]  /*6fe0*/  FFMA R16, R35, UR18, -R104.reuse ;  /* 0x0000001223107c23 */ /* 0x100fe20008000868 */
[----:B------:R-:W-:Y:S01]  /*6ff0*/  FMNMX R15, R11, R4, !PT ;  /* 0x000000040b0f7209 */ /* 0x000fe20007800000 */
        /* <DEDUP_REMOVED lines=42> */
[--C-:B------:R-:W-:Y:S01]  /*72a0*/  FFMA R71, R71, UR18, -R104.reuse ;  /* 0x0000001247477c23 */ /* 0x100fe20008000868 */
[--C-:B------:R-:W-:Y:S01]  /*72b0*/  FFMA R58, R70, UR18, -R104.reuse ;  /* 0x00000012463a7c23 */ /* 0x100fe20008000868 */
[----:B------:R-:W1:Y:S01]  /*72c0*/  MUFU.EX2 R27, R27 ;  /* 0x0000001b001b7308 */ /* 0x000e620000000800 */
[----:B--2---:R-:W-:Y:S01]  /*72d0*/  @!P3 FMUL R10, R10, R10 ;  /* 0x0000000a0a0ab220 */ /* 0x004fe20000400000 */
[----:B------:R-:W-:Y:S01]  /*72e0*/  FSETP.GEU.AND P3, PT, R31, -126, PT ;  /* 0xc2fc00001f00780b */ /* 0x000fe20003f6e000 */
[--C-:B------:R-:W-:Y:S01]  /*72f0*/  FFMA R66, R78, UR18, -R104.reuse ;  /* 0x000000124e427c23 */ /* 0x100fe20008000868 */
[----:B------:R-:W-:Y:S01]  /*7300*/  FMNMX R15, R45, R4, !PT ;  /* 0x000000042d0f7209 */ /* 0x000fe20007800000 */
[--C-:B------:R-:W-:Y:S01]  /*7310*/  FFMA R70, R82, UR18, -R104.reuse ;  /* 0x0000001252467c23 */ /* 0x100fe20008000868 */
[--C-:B------:R-:W-:Y:S01]  /*7320*/  FFMA R79, R79, UR18, -R104.reuse ;  /* 0x000000124f4f7c23 */ /* 0x100fe20008000868 */
[----:B------:R-:W-:Y:S01]  /*7330*/  @!P2 FMUL R16, R16, 0.5 ;  /* 0x3f0000001010a820 */ /* 0x000fe20000400000 */
[----:B------:R-:W2:Y:S01]  /*7340*/  MUFU.EX2 R29, R29 ;  /* 0x0000001d001d7308 */ /* 0x000ea20000000800 */
[----:B------:R-:W-:Y:S01]  /*7350*/  FMNMX R4, R48, R15, !PT ;  /* 0x0000000f30047209 */ /* 0x000fe20007800000 */
[----:B---3--:R-:W-:Y:S01]  /*7360*/  @!P5 FMUL R12, R12, R12 ;  /* 0x0000000c0c0cd220 */ /* 0x008fe20000400000 */
[----:B------:R-:W-:Y:S01]  /*7370*/  FSETP.GEU.AND P5, PT, R42, -126, PT ;  /* 0xc2fc00002a00780b */ /* 0x000fe20003fae000 */
[----:B------:R-:W-:Y:S01]  /*7380*/  FFMA R87, R87, UR18, -R104 ;  /* 0x0000001257577c23 */ /* 0x000fe20008000868 */
[----:B------:R-:W-:-:S02]  /*7390*/  FMNMX R15, R49, R4, !PT ;  /* 0x00000004310f7209 */ /* 0x000fc40007800000 */
[----:B------:R-:W-:Y:S01]  /*73a0*/  @!P3 FMUL R31, R31, 0.5 ;  /* 0x3f0000001f1fb820 */ /* 0x000fe20000400000 */
[----:B------:R-:W3:Y:S01]  /*73b0*/  MUFU.EX2 R16, R16 ;  /* 0x0000001000107308 */ /* 0x000ee20000000800 */
[----:B-1----:R-:W-:Y:S01]  /*73c0*/  @!P4 FMUL R27, R27, R27 ;  /* 0x0000001b1b1bc220 */ /* 0x002fe20000400000 */
[----:B------:R-:W-:Y:S02]  /*73d0*/  FSETP.GEU.AND P4, PT, R14, -126, PT ;  /* 0xc2fc00000e00780b */ /* 0x000fe40003f8e000 */
[----:B------:R-:W-:-:S04]  /*73e0*/  FMNMX R4, R52, R15, !PT ;  /* 0x0000000f34047209 */ /* 0x000fc80007800000 */
[----:B------:R-:W1:Y:S01]  /*73f0*/  MUFU.EX2 R31, R31 ;  /* 0x0000001f001f7308 */ /* 0x000e620000000800 */
[----:B------:R-:W-:Y:S01]  /*7400*/  FMNMX R15, R53, R4, !PT ;  /* 0x00000004350f7209 */ /* 0x000fe20007800000 */
[----:B------:R-:W-:Y:S01]  /*7410*/  @!P5 FMUL R42, R42, 0.5 ;  /* 0x3f0000002a2ad820 */ /* 0x000fe20000400000 */
[----:B--2---:R-:W-:Y:S01]  /*7420*/  @!P6 FMUL R29, R29, R29 ;  /* 0x0000001d1d1de220 */ /* 0x004fe20000400000 */
[----:B------:R-:W-:Y:S02]  /*7430*/  FSETP.GEU.AND P6, PT, R18, -126, PT ;  /* 0xc2fc00001200780b */ /* 0x000fe40003fce000 */
[----:B------:R-:W-:Y:S01]  /*7440*/  FMNMX R4, R56, R15, !PT ;  /* 0x0000000f38047209 */ /* 0x000fe20007800000 */
[----:B------:R-:W-:Y:S01]  /*7450*/  @!P4 FMUL R14, R14, 0.5 ;  /* 0x3f0000000e0ec820 */ /* 0x000fe20000400000 */
[----:B------:R2:W4:Y:S01]  /*7460*/  MUFU.EX2 R15, R42 ;  /* 0x0000002a000f7308 */ /* 0x0005220000000800 */
[----:B---3--:R-:W-:Y:S01]  /*7470*/  @!P2 FMUL R16, R16, R16 ;  /* 0x000000101010a220 */ /* 0x008fe20000400000 */
[----:B------:R-:W-:-:S02]  /*7480*/  FSETP.GEU.AND P2, PT, R35, -126, PT ;  /* 0xc2fc00002300780b */ /* 0x000fc40003f4e000 */
[----:B------:R-:W-:-:S04]  /*7490*/  FMNMX R19, R57, R4, !PT ;  /* 0x0000000439137209 */ /* 0x000fc80007800000 */
[----:B------:R-:W3:Y:S01]  /*74a0*/  MUFU.EX2 R14, R14 ;  /* 0x0000000e000e7308 */ /* 0x000ee20000000800 */
[----:B-1----:R-:W-:Y:S01]  /*74b0*/  @!P3 FMUL R31, R31, R31 ;  /* 0x0000001f1f1fb220 */ /* 0x002fe20000400000 */
[----:B------:R-:W-:Y:S01]  /*74c0*/  FSETP.GEU.AND P3, PT, R20, -126, PT ;  /* 0xc2fc00001400780b */ /* 0x000fe20003f6e000 */
[----:B------:R-:W-:Y:S01]  /*74d0*/  @!P6 FMUL R18, R18, 0.5 ;  /* 0x3f0000001212e820 */ /* 0x000fe20000400000 */
[----:B--2---:R-:W-:Y:S01]  /*74e0*/  FFMA R42, R55, UR18, -R104 ;  /* 0x00000012372a7c23 */ /* 0x004fe20008000868 */
[----:B------:R-:W-:Y:S02]  /*74f0*/  FMNMX R4, R60, R19, !PT ;  /* 0x000000133c047209 */ /* 0x000fe40007800000 */
[----:B------:R-:W-:Y:S02]  /*7500*/  @!P2 FMUL R35, R35, 0.5 ;  /* 0x3f0000002323a820 */ /* 0x000fe40000400000 */
[----:B------:R-:W1:Y:S01]  /*7510*/  MUFU.EX2 R18, R18 ;  /* 0x0000001200127308 */ /* 0x000e620000000800 */
[----:B----4-:R-:W-:Y:S01]  /*7520*/  @!P5 FMUL R15, R15, R15 ;  /* 0x0000000f0f0fd220 */ /* 0x010fe20000400000 */
[----:B------:R-:W-:-:S02]  /*7530*/  FSETP.GEU.AND P5, PT, R22, -126, PT ;  /* 0xc2fc00001600780b */ /* 0x000fc40003fae000 */
[----:B------:R-:W-:Y:S02]  /*7540*/  FMNMX R19, R61, R4, !PT ;  /* 0x000000043d137209 */ /* 0x000fe40007800000 */
[----:B------:R-:W-:Y:S02]  /*7550*/  @!P3 FMUL R20, R20, 0.5 ;  /* 0x3f0000001414b820 */ /* 0x000fe40000400000 */
[----:B------:R-:W2:Y:S01]  /*7560*/  MUFU.EX2 R35, R35 ;  /* 0x0000002300237308 */ /* 0x000ea20000000800 */
[----:B---3--:R-:W-:Y:S01]  /*7570*/  @!P4 FMUL R14, R14, R14 ;  /* 0x0000000e0e0ec220 */ /* 0x008fe20000400000 */
[----:B------:R-:W-:Y:S02]  /*7580*/  FSETP.GEU.AND P4, PT, R50, -126, PT ;  /* 0xc2fc00003200780b */ /* 0x000fe40003f8e000 */
[----:B------:R-:W-:-:S03]  /*7590*/  FMNMX R4, R64, R19, !PT ;  /* 0x0000001340047209 */ /* 0x000fc60007800000 */
[----:B------:R-:W-:Y:S01]  /*75a0*/  @!P5 FMUL R22, R22, 0.5 ;  /* 0x3f0000001616d820 */ /* 0x000fe20000400000 */
[----:B------:R-:W3:Y:S01]  /*75b0*/  MUFU.EX2 R20, R20 ;  /* 0x0000001400147308 */ /* 0x000ee20000000800 */
[----:B-1----:R-:W-:Y:S01]  /*75c0*/  @!P6 FMUL R18, R18, R18 ;  /* 0x000000121212e220 */ /* 0x002fe20000400000 */
[----:B------:R-:W-:Y:S02]  /*75d0*/  FMNMX R19, R65, R4, !PT ;  /* 0x0000000441137209 */ /* 0x000fe40007800000 */
[----:B------:R-:W-:Y:S02]  /*75e0*/  FSETP.GEU.AND P6, PT, R39, -126, PT ;  /* 0xc2fc00002700780b */ /* 0x000fe40003fce000 */
[----:B------:R-:W-:Y:S01]  /*75f0*/  FMNMX R4, R68, R19, !PT ;  /* 0x0000001344047209 */ /* 0x000fe20007800000 */
[----:B------:R-:W-:Y:S01]  /*7600*/  @!P4 FMUL R50, R50, 0.5 ;  /* 0x3f0000003232c820 */ /* 0x000fe20000400000 */
[----:B------:R-:W1:Y:S01]  /*7610*/  MUFU.EX2 R22, R22 ;  /* 0x0000001600167308 */ /* 0x000e620000000800 */
[----:B--2---:R-:W-:Y:S01]  /*7620*/  @!P2 FMUL R35, R35, R35 ;  /* 0x000000232323a220 */ /* 0x004fe20000400000 */
[----:B------:R-:W-:-:S02]  /*7630*/  FSETP.GEU.AND P2, PT, R42, -126, PT ;  /* 0xc2fc00002a00780b */ /* 0x000fc40003f4e000 */
[----:B------:R-:W-:-:S04]  /*7640*/  FMNMX R21, R69, R4, !PT ;  /* 0x0000000445157209 */ /* 0x000fc80007800000 */
[----:B------:R2:W4:Y:S01]  /*7650*/  MUFU.EX2 R19, R50 ;  /* 0x0000003200137308 */ /* 0x0005220000000800 */
[----:B---3--:R-:W-:Y:S01]  /*7660*/  @!P3 FMUL R20, R20, R20 ;  /* 0x000000141414b220 */ /* 0x008fe20000400000 */
[----:B------:R-:W-:Y:S01]  /*7670*/  FSETP.GEU.AND P3, PT, R46, -126, PT ;  /* 0xc2fc00002e00780b */ /* 0x000fe20003f6e000 */
[----:B------:R-:W-:Y:S01]  /*7680*/  @!P6 FMUL R39, R39, 0.5 ;  /* 0x3f0000002727e820 */ /* 0x000fe20000400000 */
[----:B------:R-:W-:-:S03]  /*7690*/  FMNMX R4, R72, R21, !PT ;  /* 0x0000001548047209 */ /* 0x000fc60007800000 */
[----:B------:R-:W-:Y:S01]  /*76a0*/  @!P2 FMUL R42, R42, 0.5 ;  /* 0x3f0000002a2aa820 */ /* 0x000fe20000400000 */
[----:B------:R-:W-:Y:S01]  /*76b0*/  FMNMX R21, R73, R4, !PT ;  /* 0x0000000449157209 */ /* 0x000fe20007800000 */
[--C-:B--2---:R-:W-:Y:S01]  /*76c0*/  FFMA R50, R62, UR18, -R104.reuse ;  /* 0x000000123e327c23 */ /* 0x104fe20008000868 */
[----:B------:R-:W2:Y:S01]  /*76d0*/  MUFU.EX2 R39, R39 ;  /* 0x0000002700277308 */ /* 0x000ea20000000800 */
[----:B-1----:R-:W-:Y:S01]  /*76e0*/  @!P5 FMUL R22, R22, R22 ;  /* 0x000000161616d220 */ /* 0x002fe20000400000 */
[----:B------:R-:W-:Y:S01]  /*76f0*/  FMNMX R4, R76, R21, !PT ;  /* 0x000000154c047209 */ /* 0x000fe20007800000 */
[--C-:B------:R-:W-:Y:S01]  /*7700*/  FFMA R62, R74, UR18, -R104.reuse ;  /* 0x000000124a3e7c23 */ /* 0x100fe20008000868 */
[----:B------:R-:W-:Y:S01]  /*7710*/  FSETP.GEU.AND P5, PT, R50, -126, PT ;  /* 0xc2fc00003200780b */ /* 0x000fe20003fae000 */
[----:B------:R-:W-:Y:S01]  /*7720*/  @!P3 FMUL R46, R46, 0.5 ;  /* 0x3f0000002e2eb820 */ /* 0x000fe20000400000 */
[----:B------:R-:W-:Y:S01]  /*7730*/  FMNMX R21, R77, R4, !PT ;  /* 0x000000044d157209 */ /* 0x000fe20007800000 */
[----:B----4-:R-:W-:Y:S01]  /*7740*/  @!P4 FMUL R19, R19, R19 ;  /* 0x000000131313c220 */ /* 0x010fe20000400000 */
[----:B------:R-:W1:Y:S01]  /*7750*/  MUFU.EX2 R42, R42 ;  /* 0x0000002a002a7308 */ /* 0x000e620000000800 */
[----:B------:R-:W-:Y:S01]  /*7760*/  FSETP.GEU.AND P4, PT, R59, -126, PT ;  /* 0xc2fc00003b00780b */ /* 0x000fe20003f8e000 */
[----:B------:R-:W-:Y:S01]  /*7770*/  FFMA R74, R86, UR18, -R104 ;  /* 0x00000012564a7c23 */ /* 0x000fe20008000868 */
[----:B------:R-:W-:-:S04]  /*7780*/  FMNMX R4, R80, R21, !PT ;  /* 0x0000001550047209 */ /* 0x000fc80007800000 */
[----:B------:R-:W-:Y:S01]  /*7790*/  FMNMX R21, R81, R4, !PT ;  /* 0x0000000451157209 */ /* 0x000fe20007800000 */
[----:B------:R-:W3:Y:S01]  /*77a0*/  MUFU.EX2 R46, R46 ;  /* 0x0000002e002e7308 */ /* 0x000ee20000000800 */
[----:B------:R-:W-:Y:S01]  /*77b0*/  @!P5 FMUL R50, R50, 0.5 ;  /* 0x3f0000003232d820 */ /* 0x000fe20000400000 */
[----:B--2---:R-:W-:Y:S01]  /*77c0*/  @!P6 FMUL R39, R39, R39 ;  /* 0x000000272727e220 */ /* 0x004fe20000400000 */
[----:B------:R-:W-:Y:S02]  /*77d0*/  FSETP.GEU.AND P6, PT, R43, -126, PT ;  /* 0xc2fc00002b00780b */ /* 0x000fe40003fce000 */
[----:B------:R-:W-:Y:S01]  /*77e0*/  FMNMX R4, R84, R21, !PT ;  /* 0x0000001554047209 */ /* 0x000fe20007800000 */
[----:B------:R-:W-:Y:S02]  /*77f0*/  @!P4 FMUL R59, R59, 0.5 ;  /* 0x3f0000003b3bc820 */ /* 0x000fe40000400000 */
[----:B------:R-:W2:Y:S01]  /*7800*/  MUFU.EX2 R50, R50 ;  /* 0x0000003200327308 */ /* 0x000ea20000000800 */
[----:B-1----:R-:W-:Y:S01]  /*7810*/  @!P2 FMUL R42, R42, R42 ;  /* 0x0000002a2a2aa220 */ /* 0x002fe20000400000 */
[----:B------:R-:W-:-:S02]  /*7820*/  FSETP.GEU.AND P2, PT, R54, -126, PT ;  /* 0xc2fc00003600780b */ /* 0x000fc40003f4e000 */
[----:B------:R-:W-:-:S04]  /*7830*/  FMNMX R4, R85, R4, !PT ;  /* 0x0000000455047209 */ /* 0x000fc80007800000 */
[----:B------:R1:W4:Y:S01]  /*7840*/  MUFU.EX2 R21, R59 ;  /* 0x0000003b00157308 */ /* 0x0003220000000800 */
[----:B---3--:R-:W-:Y:S01]  /*7850*/  @!P3 FMUL R46, R46, R46 ;  /* 0x0000002e2e2eb220 */ /* 0x008fe20000400000 */
[----:B------:R-:W-:Y:S01]  /*7860*/  FSETP.GEU.AND P3, PT, R23, -126, PT ;  /* 0xc2fc00001700780b */ /* 0x000fe20003f6e000 */
[----:B------:R-:W3:Y:S01]  /*7870*/  SHFL.BFLY PT, R47, R4, 0x1, 0x1f ;  /* 0x0c201f00042f7f89 */ /* 0x000ee200000e0000 */
[----:B------:R-:W-:-:S03]  /*7880*/  @!P6 FMUL R43, R43, 0.5 ;  /* 0x3f0000002b2be820 */ /* 0x000fc60000400000 */
[----:B------:R-:W-:Y:S01]  /*7890*/  @!P2 FMUL R54, R54, 0.5 ;  /* 0x3f0000003636a820 */ /* 0x000fe20000400000 */
[----:B--2---:R-:W-:Y:S02]  /*78a0*/  @!P5 FMUL R50, R50, R50 ;  /* 0x000000323232d220 */ /* 0x004fe40000400000 */
[----:B------:R-:W2:Y:S01]  /*78b0*/  MUFU.EX2 R43, R43 ;  /* 0x0000002b002b7308 */ /* 0x000ea20000000800 */
[----:B------:R-:W-:Y:S01]  /*78c0*/  FSETP.GEU.AND P5, PT, R71, -126, PT ;  /* 0xc2fc00004700780b */ /* 0x000fe20003fae000 */
[----:B-1----:R-:W-:-:S03]  /*78d0*/  FFMA R59, R83, UR18, -R104 ;  /* 0x00000012533b7c23 */ /* 0x002fc60008000868 */
[----:B------:R-:W-:Y:S01]  /*78e0*/  @!P3 FMUL R23, R23, 0.5 ;  /* 0x3f0000001717b820 */ /* 0x000fe20000400000 */
[----:B----4-:R-:W-:Y:S02]  /*78f0*/  @!P4 FMUL R21, R21, R21 ;  /* 0x000000151515c220 */ /* 0x010fe40000400000 */
[----:B------:R-:W1:Y:S01]  /*7900*/  MUFU.EX2 R54, R54 ;  /* 0x0000003600367308 */ /* 0x000e620000000800 */
[----:B------:R-:W-:-:S05]  /*7910*/  FSETP.GEU.AND P4, PT, R58, -126, PT ;  /* 0xc2fc00003a00780b */ /* 0x000fca0003f8e000 */
[----:B------:R-:W-:Y:S02]  /*7920*/  @!P5 FMUL R71, R71, 0.5 ;  /* 0x3f0000004747d820 */ /* 0x000fe40000400000 */
[----:B------:R-:W4:Y:S01]  /*7930*/  MUFU.EX2 R23, R23 ;  /* 0x0000001700177308 */ /* 0x000f220000000800 */
[----:B--2---:R-:W-:Y:S01]  /*7940*/  @!P6 FMUL R43, R43, R43 ;  /* 0x0000002b2b2be220 */ /* 0x004fe20000400000 */
[----:B---3--:R-:W-:Y:S02]  /*7950*/  FMNMX R4, R4, R47, !PT ;  /* 0x0000002f04047209 */ /* 0x008fe40007800000 */
[----:B------:R-:W-:Y:S02]  /*7960*/  FSETP.GEU.AND P6, PT, R62, -126, PT ;  /* 0xc2fc00003e00780b */ /* 0x000fe40003fce000 */
[----:B------:R-:W-:Y:S01]  /*7970*/  @!P4 FMUL R58, R58, 0.5 ;  /* 0x3f0000003a3ac820 */ /* 0x000fe20000400000 */
[----:B------:R-:W2:Y:S01]  /*7980*/  SHFL.BFLY PT, R55, R4, 0x2, 0x1f ;  /* 0x0c401f0004377f89 */ /* 0x000ea200000e0000 */
[----:B------:R-:W3:Y:S01]  /*7990*/  MUFU.EX2 R47, R71 ;  /* 0x00000047002f7308 */ /* 0x000ee20000000800 */
[----:B-1----:R-:W-:Y:S01]  /*79a0*/  @!P2 FMUL R54, R54, R54 ;  /* 0x000000363636a220 */ /* 0x002fe20000400000 */
[----:B------:R-:W-:-:S06]  /*79b0*/  FSETP.GEU.AND P2, PT, R51, -126, PT ;  /* 0xc2fc00003300780b */ /* 0x000fcc0003f4e000 */
[----:B------:R-:W1:Y:S01]  /*79c0*/  MUFU.EX2 R58, R58 ;  /* 0x0000003a003a7308 */ /* 0x000e620000000800 */
[----:B----4-:R-:W-:Y:S01]  /*79d0*/  @!P3 FMUL R23, R23, R23 ;  /* 0x000000171717b220 */ /* 0x010fe20000400000 */
[----:B------:R-:W-:Y:S01]  /*79e0*/  FSETP.GEU.AND P3, PT, R66, -126, PT ;  /* 0xc2fc00004200780b */ /* 0x000fe20003f6e000 */
[----:B------:R-:W-:-:S04]  /*79f0*/  @!P6 FMUL R62, R62, 0.5 ;  /* 0x3f0000003e3ee820 */ /* 0x000fc80000400000 */
[----:B------:R-:W-:Y:S01]  /*7a00*/  @!P2 FMUL R51, R51, 0.5 ;  /* 0x3f0000003333a820 */ /* 0x000fe20000400000 */
[----:B---3--:R-:W-:Y:S01]  /*7a10*/  @!P5 FMUL R47, R47, R47 ;  /* 0x0000002f2f2fd220 */ /* 0x008fe20000400000 */
[----:B------:R-:W-:Y:S01]  /*7a20*/  FSETP.GEU.AND P5, PT, R70, -126, PT ;  /* 0xc2fc00004600780b */ /* 0x000fe20003fae000 */
[----:B------:R-:W3:Y:S05]  /*7a30*/  MUFU.EX2 R62, R62 ;  /* 0x0000003e003e7308 */ /* 0x000eea0000000800 */
[----:B------:R-:W-:Y:S01]  /*7a40*/  @!P3 FMUL R66, R66, 0.5 ;  /* 0x3f0000004242b820 */ /* 0x000fe20000400000 */
[----:B--2---:R-:W-:Y:S01]  /*7a50*/  FMNMX R4, R4, R55, !PT ;  /* 0x0000003704047209 */ /* 0x004fe20007800000 */
[----:B-1----:R-:W-:Y:S01]  /*7a60*/  @!P4 FMUL R58, R58, R58 ;  /* 0x0000003a3a3ac220 */ /* 0x002fe20000400000 */
[----:B------:R-:W-:Y:S01]  /*7a70*/  FSETP.GEU.AND P4, PT, R79, -126, PT ;  /* 0xc2fc00004f00780b */ /* 0x000fe20003f8e000 */
[----:B------:R-:W1:Y:S03]  /*7a80*/  MUFU.EX2 R51, R51 ;  /* 0x0000003300337308 */ /* 0x000e660000000800 */
[----:B------:R-:W-:-:S05]  /*7a90*/  @!P5 FMUL R70, R70, 0.5 ;  /* 0x3f0000004646d820 */ /* 0x000fca0000400000 */
[----:B------:R-:W2:Y:S01]  /*7aa0*/  MUFU.EX2 R66, R66 ;  /* 0x0000004200427308 */ /* 0x000ea20000000800 */
[----:B---3--:R-:W-:Y:S01]  /*7ab0*/  @!P6 FMUL R62, R62, R62 ;  /* 0x0000003e3e3ee220 */ /* 0x008fe20000400000 */
[C---:B------:R-:W-:Y:S02]  /*7ac0*/  FSETP.NEU.AND P6, PT, R4.reuse, -INF , PT ;  /* 0xff8000000400780b */ /* 0x040fe40003fcd000 */
[----:B------:R-:W-:Y:S02]  /*7ad0*/  @!P4 FMUL R79, R79, 0.5 ;  /* 0x3f0000004f4fc820 */ /* 0x000fe40000400000 */
[----:B------:R-:W-:Y:S02]  /*7ae0*/  FSEL R26, R4, RZ, P6 ;  /* 0x000000ff041a7208 */ /* 0x000fe40003000000 */
[----:B------:R-:W3:Y:S01]  /*7af0*/  MUFU.EX2 R70, R70 ;  /* 0x0000004600467308 */ /* 0x000ee20000000800 */
[----:B-1----:R-:W-:Y:S01]  /*7b00*/  @!P2 FMUL R51, R51, R51 ;  /* 0x000000333333a220 */ /* 0x002fe20000400000 */
[----:B------:R-:W-:Y:S01]  /*7b10*/  FSETP.GEU.AND P2, PT, R59, -126, PT ;  /* 0xc2fc00003b00780b */ /* 0x000fe20003f4e000 */
[----:B------:R-:W-:Y:S01]  /*7b20*/  FMUL R30, R26, UR18 ;  /* 0x000000121a1e7c20 */ /* 0x000fe20008400000 */
[----:B------:R-:W-:Y:S01]  /*7b30*/  FSETP.GEU.AND P6, PT, R74, -126, PT ;  /* 0xc2fc00004a00780b */ /* 0x000fe20003fce000 */
[----:B------:R-:W-:-:S02]  /*7b40*/  FADD R26, -R26, R9 ;  /* 0x000000091a1a7221 */ /* 0x000fc40000000100 */
[--C-:B------:R-:W-:Y:S01]  /*7b50*/  FFMA R34, R11, UR18, -R30.reuse ;  /* 0x000000120b227c23 */ /* 0x100fe2000800081e */
[----:B------:R-:W1:Y:S01]  /*7b60*/  MUFU.EX2 R55, R79 ;  /* 0x0000004f00377308 */ /* 0x000e620000000800 */
[----:B--2---:R-:W-:Y:S01]  /*7b70*/  @!P3 FMUL R66, R66, R66 ;  /* 0x000000424242b220 */ /* 0x004fe20000400000 */
[----:B------:R-:W-:Y:S01]  /*7b80*/  FSETP.GEU.AND P3, PT, R87, -126, PT ;  /* 0xc2fc00005700780b */ /* 0x000fe20003f6e000 */
[--C-:B------:R-:W-:Y:S01]  /*7b90*/  FFMA R28, R28, UR18, -R30.reuse ;  /* 0x000000121c1c7c23 */ /* 0x100fe2000800081e */
[--C-:B------:R-:W-:Y:S01]  /*7ba0*/  FFMA R24, R24, UR18, -R30.reuse ;  /* 0x0000001218187c23 */ /* 0x100fe2000800081e */
[--C-:B------:R-:W-:Y:S01]  /*7bb0*/  FFMA R38, R13, UR18, -R30.reuse ;  /* 0x000000120d267c23 */ /* 0x100fe2000800081e */
[--C-:B------:R-:W-:Y:S01]  /*7bc0*/  FFMA R32, R32, UR18, -R30.reuse ;  /* 0x0000001220207c23 */ /* 0x100fe2000800081e */
[----:B------:R-:W-:Y:S01]  /*7bd0*/  @!P2 FMUL R59, R59, 0.5 ;  /* 0x3f0000003b3ba820 */ /* 0x000fe20000400000 */
[--C-:B------:R-:W-:Y:S01]  /*7be0*/  FFMA R36, R36, UR18, -R30.reuse ;  /* 0x0000001224247c23 */ /* 0x100fe2000800081e */
[----:B---3--:R-:W-:Y:S01]  /*7bf0*/  @!P5 FMUL R70, R70, R70 ;  /* 0x000000464646d220 */ /* 0x008fe20000400000 */
[----:B------:R-:W-:Y:S01]  /*7c00*/  FSETP.GEU.AND P5, PT, R34, -126, PT ;  /* 0xc2fc00002200780b */ /* 0x000fe20003fae000 */
[----:B------:R-:W-:Y:S01]  /*7c10*/  @!P6 FMUL R74, R74, 0.5 ;  /* 0x3f0000004a4ae820 */ /* 0x000fe20000400000 */
[--C-:B------:R-:W-:Y:S01]  /*7c20*/  FFMA R37, R37, UR18, -R30.reuse ;  /* 0x0000001225257c23 */ /* 0x100fe2000800081e */
[----:B------:R-:W2:Y:S01]  /*7c30*/  MUFU.EX2 R59, R59 ;  /* 0x0000003b003b7308 */ /* 0x000ea20000000800 */
[--C-:B------:R-:W-:Y:S01]  /*7c40*/  FFMA R63, R33, UR18, -R30.reuse ;  /* 0x00000012213f7c23 */ /* 0x100fe2000800081e */
[----:B------:R-:W-:Y:S01]  /*7c50*/  @!P3 FMUL R87, R87, 0.5 ;  /* 0x3f0000005757b820 */ /* 0x000fe20000400000 */
[--C-:B------:R-:W-:Y:S01]  /*7c60*/  FFMA R41, R41, UR18, -R30.reuse ;  /* 0x0000001229297c23 */ /* 0x100fe2000800081e */
[----:B-1----:R-:W-:Y:S01]  /*7c70*/  @!P4 FMUL R55, R55, R55 ;  /* 0x000000373737c220 */ /* 0x002fe20000400000 */
[----:B------:R-:W-:Y:S01]  /*7c80*/  FSETP.GEU.AND P4, PT, R24, -126, PT ;  /* 0xc2fc00001800780b */ /* 0x000fe20003f8e000 */
[--C-:B------:R-:W-:Y:S01]  /*7c90*/  FFMA R40, R40, UR18, -R30.reuse ;  /* 0x0000001228287c23 */ /* 0x100fe2000800081e */
[--C-:B------:R-:W-:Y:S01]  /*7ca0*/  FFMA R45, R45, UR18, -R30.reuse ;  /* 0x000000122d2d7c23 */ /* 0x100fe2000800081e */
[----:B------:R-:W1:Y:S01]  /*7cb0*/  MUFU.EX2 R11, R87 ;  /* 0x00000057000b7308 */ /* 0x000e620000000800 */
[--C-:B------:R-:W-:Y:S01]  /*7cc0*/  FFMA R48, R48, UR18, -R30.reuse ;  /* 0x0000001230307c23 */ /* 0x100fe2000800081e */
[----:B------:R-:W-:Y:S01]  /*7cd0*/  @!P5 FMUL R34, R34, 0.5 ;  /* 0x3f0000002222d820 */ /* 0x000fe20000400000 */
[--C-:B------:R-:W-:Y:S01]  /*7ce0*/  FFMA R44, R44, UR18, -R30.reuse ;  /* 0x000000122c2c7c23 */ /* 0x100fe2000800081e */
[--C-:B------:R-:W-:Y:S01]  /*7cf0*/  FFMA R52, R52, UR18, -R30.reuse ;  /* 0x0000001234347c23 */ /* 0x100fe2000800081e */
[--C-:B------:R-:W-:Y:S01]  /*7d00*/  FFMA R49, R49, UR18, -R30.reuse ;  /* 0x0000001231317c23 */ /* 0x100fe2000800081e */
[--C-:B------:R-:W-:Y:S01]  /*7d10*/  FFMA R56, R56, UR18, -R30.reuse ;  /* 0x0000001238387c23 */ /* 0x100fe2000800081e */
[--C-:B------:R-:W-:Y:S01]  /*7d20*/  FFMA R53, R53, UR18, -R30.reuse ;  /* 0x0000001235357c23 */ /* 0x100fe2000800081e */
[----:B------:R-:W3:Y:S01]  /*7d30*/  MUFU.EX2 R74, R74 ;  /* 0x0000004a004a7308 */ /* 0x000ee20000000800 */
[----:B--2---:R-:W-:Y:S01]  /*7d40*/  @!P2 FMUL R59, R59, R59 ;  /* 0x0000003b3b3ba220 */ /* 0x004fe20000400000 */
[----:B------:R-:W-:Y:S01]  /*7d50*/  FSETP.GEU.AND P2, PT, R28, -126, PT ;  /* 0xc2fc00001c00780b */ /* 0x000fe20003f4e000 */
[----:B------:R-:W-:Y:S01]  /*7d60*/  @!P4 FMUL R24, R24, 0.5 ;  /* 0x3f0000001818c820 */ /* 0x000fe20000400000 */
[--C-:B------:R-:W-:Y:S01]  /*7d70*/  FFMA R60, R60, UR18, -R30.reuse ;  /* 0x000000123c3c7c23 */ /* 0x100fe2000800081e */
[--C-:B------:R-:W-:Y:S01]  /*7d80*/  FFMA R64, R64, UR18, -R30.reuse ;  /* 0x0000001240407c23 */ /* 0x100fe2000800081e */
[--C-:B------:R-:W-:Y:S01]  /*7d90*/  FFMA R68, R68, UR18, -R30.reuse ;  /* 0x0000001244447c23 */ /* 0x100fe2000800081e */
[--C-:B------:R-:W-:Y:S01]  /*7da0*/  FFMA R72, R72, UR18, -R30.reuse ;  /* 0x0000001248487c23 */ /* 0x100fe2000800081e */
[----:B------:R-:W2:Y:S01]  /*7db0*/  MUFU.EX2 R13, R34 ;  /* 0x00000022000d7308 */ /* 0x000ea20000000800 */
[----:B-1----:R-:W-:Y:S01]  /*7dc0*/  @!P3 FMUL R11, R11, R11 ;  /* 0x0000000b0b0bb220 */ /* 0x002fe20000400000 */
[----:B------:R-:W-:Y:S01]  /*7dd0*/  FSETP.GEU.AND P3, PT, R32, -126, PT ;  /* 0xc2fc00002000780b */ /* 0x000fe20003f6e000 */
[--C-:B------:R-:W-:Y:S01]  /*7de0*/  FFMA R69, R69, UR18, -R30.reuse ;  /* 0x0000001245457c23 */ /* 0x100fe2000800081e */
[--C-:B------:R-:W-:Y:S01]  /*7df0*/  FFMA R76, R76, UR18, -R30.reuse ;  /* 0x000000124c4c7c23 */ /* 0x100fe2000800081e */
[--C-:B------:R-:W-:Y:S01]  /*7e00*/  FFMA R73, R73, UR18, -R30.reuse ;  /* 0x0000001249497c23 */ /* 0x100fe2000800081e */
[--C-:B------:R-:W-:Y:S01]  /*7e10*/  FFMA R80, R80, UR18, -R30.reuse ;  /* 0x0000001250507c23 */ /* 0x100fe2000800081e */
[----:B------:R-:W-:Y:S01]  /*7e20*/  @!P2 FMUL R28, R28, 0.5 ;  /* 0x3f0000001c1ca820 */ /* 0x000fe20000400000 */
[----:B------:R-:W1:Y:S01]  /*7e30*/  MUFU.EX2 R24, R24 ;  /* 0x0000001800187308 */ /* 0x000e620000000800 */
[----:B---3--:R-:W-:Y:S01]  /*7e40*/  @!P6 FMUL R74, R74, R74 ;  /* 0x0000004a4a4ae220 */ /* 0x008fe20000400000 */
[----:B------:R-:W-:Y:S01]  /*7e50*/  FSETP.GEU.AND P6, PT, R38, -126, PT ;  /* 0xc2fc00002600780b */ /* 0x000fe20003fce000 */
[--C-:B------:R-:W-:Y:S01]  /*7e60*/  FFMA R81, R81, UR18, -R30.reuse ;  /* 0x0000001251517c23 */ /* 0x100fe2000800081e */
[--C-:B------:R-:W-:Y:S01]  /*7e70*/  FFMA R84, R84, UR18, -R30.reuse ;  /* 0x0000001254547c23 */ /* 0x100fe2000800081e */
[----:B------:R-:W-:Y:S01]  /*7e80*/  FFMA R77, R77, UR18, -R30 ;  /* 0x000000124d4d7c23 */ /* 0x000fe2000800081e */
[----:B------:R-:W-:Y:S01]  /*7e90*/  FADD R75, R19, R70 ;  /* 0x00000046134b7221 */ /* 0x000fe20000000000 */
[----:B------:R-:W-:Y:S01]  /*7ea0*/  @!P3 FMUL R32, R32, 0.5 ;  /* 0x3f0000002020b820 */ /* 0x000fe20000400000 */
[----:B------:R-:W3:Y:S01]  /*7eb0*/  MUFU.EX2 R28, R28 ;  /* 0x0000001c001c7308 */ /* 0x000ee20000000800 */
[----:B--2---:R-:W-:Y:S01]  /*7ec0*/  @!P5 FMUL R13, R13, R13 ;  /* 0x0000000d0d0dd220 */ /* 0x004fe20000400000 */
[----:B------:R-:W-:Y:S01]  /*7ed0*/  FSETP.GEU.AND P5, PT, R36, -126, PT ;  /* 0xc2fc00002400780b */ /* 0x000fe20003fae000 */
[----:B------:R-:W-:Y:S01]  /*7ee0*/  FADD R79, R22, R59 ;  /* 0x0000003b164f7221 */ /* 0x000fe20000000000 */
[----:B------:R-:W-:-:S03]  /*7ef0*/  FMUL R26, R26, UR18 ;  /* 0x000000121a1a7c20 */ /* 0x000fc60008400000 */
[----:B------:R-:W-:Y:S01]  /*7f00*/  @!P6 FMUL R38, R38, 0.5 ;  /* 0x3f0000002626e820 */ /* 0x000fe20000400000 */
[----:B------:R-:W2:Y:S01]  /*7f10*/  MUFU.EX2 R32, R32 ;  /* 0x0000002000207308 */ /* 0x000ea20000000800 */
[----:B-1----:R-:W-:Y:S01]  /*7f20*/  @!P4 FMUL R24, R24, R24 ;  /* 0x000000181818c220 */ /* 0x002fe20000400000 */
[----:B------:R-:W-:-:S05]  /*7f30*/  FSETP.GEU.AND P4, PT, R63, -126, PT ;  /* 0xc2fc00003f00780b */ /* 0x000fca0003f8e000 */
[----:B------:R-:W-:Y:S01]  /*7f40*/  @!P5 FMUL R36, R36, 0.5 ;  /* 0x3f0000002424d820 */ /* 0x000fe20000400000 */
[----:B------:R-:W1:Y:S01]  /*7f50*/  MUFU.EX2 R33, R38 ;  /* 0x0000002600217308 */ /* 0x000e620000000800 */
[----:B---3--:R-:W-:Y:S01]  /*7f60*/  @!P2 FMUL R28, R28, R28 ;  /* 0x0000001c1c1ca220 */ /* 0x008fe20000400000 */
[----:B------:R-:W-:-:S05]  /*7f70*/  FSETP.GEU.AND P2, PT, R37, -126, PT ;  /* 0xc2fc00002500780b */ /* 0x000fca0003f4e000 */
[----:B------:R-:W-:Y:S01]  /*7f80*/  @!P4 FMUL R63, R63, 0.5 ;  /* 0x3f0000003f3fc820 */ /* 0x000fe20000400000 */
[----:B------:R-:W3:Y:S01]  /*7f90*/  MUFU.EX2 R36, R36 ;  /* 0x0000002400247308 */ /* 0x000ee20000000800 */
[----:B--2---:R-:W-:Y:S01]  /*7fa0*/  @!P3 FMUL R32, R32, R32 ;  /* 0x000000202020b220 */ /* 0x004fe20000400000 */
[----:B------:R-:W-:-:S05]  /*7fb0*/  FSETP.GEU.AND P3, PT, R41, -126, PT ;  /* 0xc2fc00002900780b */ /* 0x000fca0003f6e000 */
        /* <DEDUP_REMOVED lines=21> */
[----:B------:R3:W4:Y:S01]  /*8110*/  MUFU.EX2 R34, R44 ;  /* 0x0000002c00227308 */ /* 0x0007220000000800 */
[----:B--2---:R-:W-:Y:S01]  /*8120*/  @!P6 FMUL R40, R40, R40 ;  /* 0x000000282828e220 */ /* 0x004fe20000400000 */
[----:B------:R-:W-:-:S05]  /*8130*/  FSETP.GEU.AND P6, PT, R49, -126, PT ;  /* 0xc2fc00003100780b */ /* 0x000fca0003fce000 */
[----:B------:R-:W-:Y:S01]  /*8140*/  @!P3 FMUL R52, R52, 0.5 ;  /* 0x3f0000003434b820 */ /* 0x000fe20000400000 */
[----:B------:R-:W2:Y:S01]  /*8150*/  MUFU.EX2 R48, R48 ;  /* 0x0000003000307308 */ /* 0x000ea20000000800 */
[----:B---3--:R-:W-:Y:S01]  /*8160*/  FFMA R44, R57, UR18, -R30 ;  /* 0x00000012392c7c23 */ /* 0x008fe2000800081e */
[----:B-1----:R-:W-:Y:S01]  /*8170*/  @!P5 FMUL R45, R45, R45 ;  /* 0x0000002d2d2dd220 */ /* 0x002fe20000400000 */
[----:B------:R-:W-:-:S04]  /*8180*/  FSETP.GEU.AND P5, PT, R56, -126, PT ;  /* 0xc2fc00003800780b */ /* 0x000fc80003fae000 */
[----:B------:R-:W-:Y:S01]  /*8190*/  @!P6 FMUL R49, R49, 0.5 ;  /* 0x3f0000003131e820 */ /* 0x000fe20000400000 */
[----:B------:R1:W3:Y:S01]  /*81a0*/  MUFU.EX2 R38, R52 ;  /* 0x0000003400267308 */ /* 0x0002e20000000800 */
[----:B----4-:R-:W-:Y:S01]  /*81b0*/  @!P4 FMUL R34, R34, R34 ;  /* 0x000000222222c220 */ /* 0x010fe20000400000 */
[----:B------:R-:W-:-:S06]  /*81c0*/  FSETP.GEU.AND P4, PT, R53, -126, PT ;  /* 0xc2fc00003500780b */ /* 0x000fcc0003f8e000 */
[----:B------:R-:W4:Y:S01]  /*81d0*/  MUFU.EX2 R49, R49 ;  /* 0x0000003100317308 */ /* 0x000f220000000800 */
[----:B--2---:R-:W-:Y:S01]  /*81e0*/  @!P2 FMUL R48, R48, R48 ;  /* 0x000000303030a220 */ /* 0x004fe20000400000 */
[----:B------:R-:W-:Y:S01]  /*81f0*/  FSETP.GEU.AND P2, PT, R44, -126, PT ;  /* 0xc2fc00002c00780b */ /* 0x000fe20003f4e000 */
[----:B------:R-:W-:Y:S01]  /*8200*/  @!P5 FMUL R56, R56, 0.5 ;  /* 0x3f0000003838d820 */ /* 0x000fe20000400000 */
[----:B-1----:R-:W-:-:S03]  /*8210*/  FFMA R52, R61, UR18, -R30 ;  /* 0x000000123d347c23 */ /* 0x002fc6000800081e */
[----:B------:R-:W-:Y:S01]  /*8220*/  @!P4 FMUL R53, R53, 0.5 ;  /* 0x3f0000003535c820 */ /* 0x000fe20000400000 */
[----:B------:R1:W2:Y:S01]  /*8230*/  MUFU.EX2 R57, R56 ;  /* 0x0000003800397308 */ /* 0x0002a20000000800 */
[----:B---3--:R-:W-:Y:S01]  /*8240*/  @!P3 FMUL R38, R38, R38 ;  /* 0x000000262626b220 */ /* 0x008fe20000400000 */
[----:B------:R-:W-:-:S05]  /*8250*/  FSETP.GEU.AND P3, PT, R52, -126, PT ;  /* 0xc2fc00003400780b */ /* 0x000fca0003f6e000 */
[----:B------:R-:W-:Y:S01]  /*8260*/  @!P2 FMUL R44, R44, 0.5 ;  /* 0x3f0000002c2ca820 */ /* 0x000fe20000400000 */
[----:B------:R-:W3:Y:S01]  /*8270*/  MUFU.EX2 R53, R53 ;  /* 0x0000003500357308 */ /* 0x000ee20000000800 */
[----:B----4-:R-:W-:Y:S01]  /*8280*/  @!P6 FMUL R49, R49, R49 ;  /* 0x000000313131e220 */ /* 0x010fe20000400000 */
[--C-:B-1----:R-:W-:Y:S01]  /*8290*/  FFMA R56, R65, UR18, -R30.reuse ;  /* 0x0000001241387c23 */ /* 0x102fe2000800081e */
[----:B------:R-:W-:Y:S01]  /*82a0*/  FSETP.GEU.AND P6, PT, R60, -126, PT ;  /* 0xc2fc00003c00780b */ /* 0x000fe20003fce000 */
[----:B------:R-:W-:-:S03]  /*82b0*/  FFMA R30, R85, UR18, -R30 ;  /* 0x00000012551e7c23 */ /* 0x000fc6000800081e */
[----:B------:R-:W-:Y:S01]  /*82c0*/  @!P3 FMUL R52, R52, 0.5 ;  /* 0x3f0000003434b820 */ /* 0x000fe20000400000 */
[----:B------:R-:W1:Y:S01]  /*82d0*/  MUFU.EX2 R44, R44 ;  /* 0x0000002c002c7308 */ /* 0x000e620000000800 */
[----:B--2---:R-:W-:Y:S01]  /*82e0*/  @!P5 FMUL R57, R57, R57 ;  /* 0x000000393939d220 */ /* 0x004fe20000400000 */
[----:B------:R-:W-:-:S06]  /*82f0*/  FSETP.GEU.AND P5, PT, R56, -126, PT ;  /* 0xc2fc00003800780b */ /* 0x000fcc0003fae000 */
[----:B------:R-:W2:Y:S01]  /*8300*/  MUFU.EX2 R52, R52 ;  /* 0x0000003400347308 */ /* 0x000ea20000000800 */
[----:B---3--:R-:W-:Y:S01]  /*8310*/  @!P4 FMUL R53, R53, R53 ;  /* 0x000000353535c220 */ /* 0x008fe20000400000 */
[----:B------:R-:W-:Y:S01]  /*8320*/  FSETP.GEU.AND P4, PT, R64, -126, PT ;  /* 0xc2fc00004000780b */ /* 0x000fe20003f8e000 */
[----:B------:R-:W-:-:S04]  /*8330*/  @!P6 FMUL R60, R60, 0.5 ;  /* 0x3f0000003c3ce820 */ /* 0x000fc80000400000 */
[----:B------:R-:W-:Y:S01]  /*8340*/  @!P5 FMUL R56, R56, 0.5 ;  /* 0x3f0000003838d820 */ /* 0x000fe20000400000 */
[----:B------:R-:W3:Y:S01]  /*8350*/  MUFU.EX2 R61, R60 ;  /* 0x0000003c003d7308 */ /* 0x000ee20000000800 */
[----:B-1----:R-:W-:Y:S01]  /*8360*/  @!P2 FMUL R44, R44, R44 ;  /* 0x0000002c2c2ca220 */ /* 0x002fe20000400000 */
[----:B------:R-:W-:-:S05]  /*8370*/  FSETP.GEU.AND P2, PT, R68, -126, PT ;  /* 0xc2fc00004400780b */ /* 0x000fca0003f4e000 */
        /* <DEDUP_REMOVED lines=9> */
[----:B------:R3:W4:Y:S01]  /*8410*/  MUFU.EX2 R67, R68 ;  /* 0x0000004400437308 */ /* 0x0007220000000800 */
[----:B-1----:R-:W-:Y:S01]  /*8420*/  @!P5 FMUL R56, R56, R56 ;  /* 0x000000383838d220 */ /* 0x002fe20000400000 */
[----:B------:R-:W-:-:S05]  /*8430*/  FSETP.GEU.AND P5, PT, R76, -126, PT ;  /* 0xc2fc00004c00780b */ /* 0x000fca0003fae000 */
[----:B------:R-:W-:Y:S01]  /*8440*/  @!P6 FMUL R69, R69, 0.5 ;  /* 0x3f0000004545e820 */ /* 0x000fe20000400000 */
[----:B------:R1:W5:Y:S01]  /*8450*/  MUFU.EX2 R71, R72 ;  /* 0x0000004800477308 */ /* 0x0003620000000800 */
[----:B--2---:R-:W-:Y:S01]  /*8460*/  @!P4 FMUL R65, R65, R65 ;  /* 0x000000414141c220 */ /* 0x004fe20000400000 */
[----:B------:R-:W-:Y:S01]  /*8470*/  FSETP.GEU.AND P4, PT, R73, -126, PT ;  /* 0xc2fc00004900780b */ /* 0x000fe20003f8e000 */
[----:B---3--:R-:W-:Y:S01]  /*8480*/  FADD R68, R29, R54 ;  /* 0x000000361d447221 */ /* 0x008fe20000000000 */
[----:B------:R-:W-:-:S03]  /*8490*/  F2FP.BF16.F32.PACK_AB R29, R16, R29 ;  /* 0x0000001d101d723e */ /* 0x000fc600000010ff */
[----:B------:R-:W-:Y:S01]  /*84a0*/  @!P5 FMUL R76, R76, 0.5 ;  /* 0x3f0000004c4cd820 */ /* 0x000fe20000400000 */
[----:B------:R2:W3:Y:S01]  /*84b0*/  MUFU.EX2 R60, R69 ;  /* 0x00000045003c7308 */ /* 0x0004e20000000800 */
[----:B----4-:R-:W-:Y:S01]  /*84c0*/  @!P2 FMUL R67, R67, R67 ;  /* 0x000000434343a220 */ /* 0x010fe20000400000 */
[----:B------:R-:W-:Y:S01]  /*84d0*/  FSETP.GEU.AND P2, PT, R80, -126, PT ;  /* 0xc2fc00005000780b */ /* 0x000fe20003f4e000 */
[----:B-1----:R-:W-:Y:S01]  /*84e0*/  FADD R72, R16, R23 ;  /* 0x0000001710487221 */ /* 0x002fe20000000000 */
[----:B------:R-:W-:Y:S01]  /*84f0*/  FADD R107, R68, R75 ;  /* 0x0000004b446b7221 */ /* 0x000fe20000000000 */
[----:B------:R-:W-:Y:S01]  /*8500*/  FADD R75, R39, R74 ;  /* 0x0000004a274b7221 */ /* 0x000fe20000000000 */
[----:B------:R-:W-:Y:S01]  /*8510*/  F2FP.BF16.F32.PACK_AB R39, R42, R39 ;  /* 0x000000272a27723e */ /* 0x000fe200000010ff */
[----:B------:R-:W-:Y:S01]  /*8520*/  @!P4 FMUL R73, R73, 0.5 ;  /* 0x3f0000004949c820 */ /* 0x000fe20000400000 */
[----:B------:R1:W4:Y:S01]  /*8530*/  MUFU.EX2 R9, R76 ;  /* 0x0000004c00097308 */ /* 0x0003220000000800 */
[----:B--2---:R-:W-:Y:S01]  /*8540*/  FADD R69, -R17, R8 ;  /* 0x0000000811457221 */ /* 0x004fe20000000100 */
[----:B------:R-:W-:Y:S01]  /*8550*/  FADD R17, R15, R62 ;  /* 0x0000003e0f117221 */ /* 0x000fe20000000000 */
[----:B------:R-:W-:Y:S01]  /*8560*/  FADD R8, R25, R46 ;  /* 0x0000002e19087221 */ /* 0x000fe20000000000 */
[----:B-----5:R-:W-:Y:S01]  /*8570*/  @!P3 FMUL R71, R71, R71 ;  /* 0x000000474747b220 */ /* 0x020fe20000400000 */
[----:B------:R-:W-:Y:S01]  /*8580*/  FSETP.GEU.AND P3, PT, R81, -126, PT ;  /* 0xc2fc00005100780b */ /* 0x000fe20003f6e000 */
[----:B------:R-:W-:Y:S01]  /*8590*/  FADD R106, R72, R79 ;  /* 0x0000004f486a7221 */ /* 0x000fe20000000000 */
[----:B------:R-:W-:Y:S01]  /*85a0*/  @!P2 FMUL R80, R80, 0.5 ;  /* 0x3f0000005050a820 */ /* 0x000fe20000400000 */
[----:B------:R-:W-:Y:S01]  /*85b0*/  FADD R86, R8, R17 ;  /* 0x0000001108567221 */ /* 0x000fe20000000000 */
[----:B------:R2:W5:Y:S01]  /*85c0*/  MUFU.EX2 R64, R73 ;  /* 0x0000004900407308 */ /* 0x0005620000000800 */
[----:B------:R-:W-:Y:S01]  /*85d0*/  FADD R8, R10, R21 ;  /* 0x000000150a087221 */ /* 0x000fe20000000000 */
[----:B------:R-:W-:Y:S01]  /*85e0*/  FADD R72, R31, R58 ;  /* 0x0000003a1f487221 */ /* 0x000fe20000000000 */
[----:B------:R-:W-:Y:S01]  /*85f0*/  FMUL R85, R69, UR18 ;  /* 0x0000001245557c20 */ /* 0x000fe20008400000 */
[----:B-1----:R-:W-:Y:S01]  /*8600*/  FADD R76, R42, R11 ;  /* 0x0000000b2a4c7221 */ /* 0x002fe20000000000 */
[----:B---3--:R-:W-:Y:S01]  /*8610*/  @!P6 FMUL R60, R60, R60 ;  /* 0x0000003c3c3ce220 */ /* 0x008fe20000400000 */
[----:B------:R-:W-:Y:S01]  /*8620*/  FADD R109, R72, R75 ;  /* 0x0000004b486d7221 */ /* 0x000fe20000000000 */
[----:B------:R-:W-:Y:S01]  /*8630*/  FADD R72, R12, R43 ;  /* 0x0000002b0c487221 */ /* 0x000fe20000000000 */
[----:B------:R-:W1:Y:S01]  /*8640*/  MUFU.EX2 R17, R80 ;  /* 0x0000005000117308 */ /* 0x000e620000000800 */
[----:B----4-:R-:W-:Y:S01]  /*8650*/  @!P5 FMUL R9, R9, R9 ;  /* 0x000000090909d220 */ /* 0x010fe20000400000 */
[----:B------:R-:W-:Y:S01]  /*8660*/  FSETP.GEU.AND P5, PT, R84, -126, PT ;  /* 0xc2fc00005400780b */ /* 0x000fe20003fae000 */
[----:B------:R-:W-:Y:S01]  /*8670*/  @!P3 FMUL R81, R81, 0.5 ;  /* 0x3f0000005151b820 */ /* 0x000fe20000400000 */
[----:B--2---:R-:W-:Y:S01]  /*8680*/  FADD R73, R18, R51 ;  /* 0x0000003312497221 */ /* 0x004fe20000000000 */
[----:B------:R-:W-:Y:S01]  /*8690*/  FADD R75, R20, R55 ;  /* 0x00000037144b7221 */ /* 0x000fe20000000000 */
[----:B------:R-:W-:Y:S01]  /*86a0*/  FSETP.GEU.AND P6, PT, R26, -126, PT ;  /* 0xc2fc00001a00780b */ /* 0x000fe20003fce000 */
[----:B------:R-:W-:Y:S01]  /*86b0*/  FADD R78, R40, R71 ;  /* 0x00000047284e7221 */ /* 0x000fe20000000000 */
[----:B------:R-:W2:Y:S01]  /*86c0*/  MUFU.EX2 R68, R81 ;  /* 0x0000005100447308 */ /* 0x000ea20000000800 */
[----:B-----5:R-:W-:Y:S01]  /*86d0*/  @!P4 FMUL R64, R64, R64 ;  /* 0x000000404040c220 */ /* 0x020fe20000400000 */
        /* <DEDUP_REMOVED lines=9> */
[----:B------:R-:W1:Y:S01]  /*8770*/  MUFU.EX2 R69, R84 ;  /* 0x0000005400457308 */ /* 0x000e620000000800 */
[----:B------:R-:W-:Y:S01]  /*8780*/  FADD R104, R8, R73 ;  /* 0x0000004908687221 */ /* 0x000fe20000000000 */
[----:B------:R-:W-:Y:S01]  /*8790*/  FADD R73, R14, R47 ;  /* 0x0000002f0e497221 */ /* 0x000fe20000000000 */
[----:B------:R-:W-:Y:S01]  /*87a0*/  FADD R80, R41, R64 ;  /* 0x0000004029507221 */ /* 0x000fe20000000000 */
[----:B------:R-:W-:Y:S01]  /*87b0*/  @!P4 FMUL R77, R77, 0.5 ;  /* 0x3f0000004d4dc820 */ /* 0x000fe20000400000 */
[----:B------:R-:W-:Y:S01]  /*87c0*/  @!P6 FMUL R26, R26, 0.5 ;  /* 0x3f0000001a1ae820 */ /* 0x000fe20000400000 */
[----:B--2---:R-:W-:Y:S01]  /*87d0*/  @!P3 FMUL R68, R68, R68 ;  /* 0x000000444444b220 */ /* 0x004fe20000400000 */
[----:B------:R-:W-:Y:S01]  /*87e0*/  FSETP.GEU.AND P3, PT, R85, -126, PT ;  /* 0xc2fc00005500780b */ /* 0x000fe20003f6e000 */
[----:B------:R2:W3:Y:S01]  /*87f0*/  MUFU.EX2 R8, R77 ;  /* 0x0000004d00087308 */ /* 0x0004e20000000800 */
[----:B------:R-:W-:Y:S01]  /*8800*/  FADD R108, R73, R76 ;  /* 0x0000004c496c7221 */ /* 0x000fe20000000000 */
[----:B------:R-:W-:Y:S01]  /*8810*/  FADD R73, R24, R57 ;  /* 0x0000003918497221 */ /* 0x000fe20000000000 */
[----:B------:R-:W-:Y:S01]  /*8820*/  FADD R76, R32, R65 ;  /* 0x00000041204c7221 */ /* 0x000fe20000000000 */
[----:B------:R-:W-:Y:S01]  /*8830*/  @!P2 FMUL R30, R30, 0.5 ;  /* 0x3f0000001e1ea820 */ /* 0x000fe20000400000 */
[----:B------:R-:W-:Y:S01]  /*8840*/  FADD R80, R75, R80 ;  /* 0x000000504b507221 */ /* 0x000fe20000000000 */
[----:B------:R-:W-:Y:S01]  /*8850*/  FADD R79, R73, R78 ;  /* 0x0000004e494f7221 */ /* 0x000fe20000000000 */
[----:B------:R-:W-:Y:S01]  /*8860*/  FADD R73, R28, R61 ;  /* 0x0000003d1c497221 */ /* 0x000fe20000000000 */
[----:B------:R4:W5:Y:S01]  /*8870*/  MUFU.EX2 R72, R30 ;  /* 0x0000001e00487308 */ /* 0x0009620000000800 */
[----:B--2---:R-:W-:Y:S01]  /*8880*/  FADD R77, R48, R17 ;  /* 0x00000011304d7221 */ /* 0x004fe20000000000 */
[----:B-1----:R-:W-:Y:S01]  /*8890*/  @!P5 FMUL R69, R69, R69 ;  /* 0x000000454545d220 */ /* 0x002fe20000400000 */
[----:B------:R-:W-:Y:S01]  /*88a0*/  FADD R75, R63, R56 ;  /* 0x000000383f4b7221 */ /* 0x000fe20000000000 */
[----:B------:R-:W-:Y:S01]  /*88b0*/  FADD R78, R49, R68 ;  /* 0x00000044314e7221 */ /* 0x000fe20000000000 */
[----:B------:R-:W-:Y:S01]  /*88c0*/  FADD R82, R76, R77 ;  /* 0x0000004d4c527221 */ /* 0x000fe20000000000 */
[----:B------:R-:W-:Y:S01]  /*88d0*/  FADD R76, R34, R9 ;  /* 0x00000009224c7221 */ /* 0x000fe20000000000 */
[----:B------:R-:W-:Y:S01]  /*88e0*/  @!P3 FMUL R85, R85, 0.5 ;  /* 0x3f0000005555b820 */ /* 0x000fe20000400000 */
[----:B------:R-:W-:Y:S01]  /*88f0*/  FADD R83, R75, R78 ;  /* 0x0000004e4b537221 */ /* 0x000fe20000000000 */
[----:B---3--:R-:W-:Y:S01]  /*8900*/  @!P4 FMUL R8, R8, R8 ;  /* 0x000000080808c220 */ /* 0x008fe20000400000 */
[----:B------:R-:W-:Y:S01]  /*8910*/  FADD R81, R73, R76 ;  /* 0x0000004c49517221 */ /* 0x000fe20000000000 */
[----:B------:R-:W-:Y:S01]  /*8920*/  FADD R73, R36, R67 ;  /* 0x0000004324497221 */ /* 0x000fe20000000000 */
[----:B------:R-:W-:Y:S01]  /*8930*/  FADD R76, R38, R69 ;  /* 0x00000045264c7221 */ /* 0x000fe20000000000 */
[----:B----4-:R-:W-:Y:S01]  /*8940*/  FADD R30, R33, R52 ;  /* 0x00000034211e7221 */ /* 0x010fe20000000000 */
[----:B------:R-:W-:Y:S01]  /*8950*/  FADD R77, R45, R8 ;  /* 0x000000082d4d7221 */ /* 0x000fe20000000000 */
[----:B------:R-:W-:Y:S01]  /*8960*/  FADD R75, R37, R60 ;  /* 0x0000003c254b7221 */ /* 0x000fe20000000000 */
[----:B------:R-:W-:Y:S01]  /*8970*/  FADD R76, R73, R76 ;  /* 0x0000004c494c7221 */ /* 0x000fe20000000000 */
[----:B-----5:R-:W-:Y:S01]  /*8980*/  @!P2 FMUL R72, R72, R72 ;  /* 0x000000484848a220 */ /* 0x020fe20000400000 */
[----:B------:R-:W1:Y:S01]  /*8990*/  MUFU.EX2 R85, R85 ;  /* 0x0000005500557308 */ /* 0x000e620000000800 */
[----:B------:R-:W-:Y:S01]  /*89a0*/  FADD R30, R30, R77 ;  /* 0x0000004d1e1e7221 */ /* 0x000fe20000000000 */
[----:B------:R-:W-:Y:S01]  /*89b0*/  FADD R79, R79, R82 ;  /* 0x000000524f4f7221 */ /* 0x000fe20000000000 */
[----:B------:R-:W-:Y:S01]  /*89c0*/  FADD R78, R53, R72 ;  /* 0x00000048354e7221 */ /* 0x000fe20000000000 */
[----:B------:R-:W-:Y:S01]  /*89d0*/  FADD R80, R80, R83 ;  /* 0x0000005350507221 */ /* 0x000fe20000000000 */
[----:B------:R-:W-:Y:S01]  /*89e0*/  FADD R76, R81, R76 ;  /* 0x0000004c514c7221 */ /* 0x000fe20000000000 */
[----:B------:R-:W-:Y:S01]  /*89f0*/  FADD R86, R86, R107 ;  /* 0x0000006b56567221 */ /* 0x000fe20000000000 */
[----:B------:R-:W-:Y:S01]  /*8a00*/  FADD R75, R75, R78 ;  /* 0x0000004e4b4b7221 */ /* 0x000fe20000000000 */
[----:B------:R2:W3:Y:S01]  /*8a10*/  MUFU.EX2 R73, R26 ;  /* 0x0000001a00497308 */ /* 0x0004e20000000800 */
[----:B------:R-:W-:Y:S01]  /*8a20*/  FADD R87, R87, R106 ;  /* 0x0000006a57577221 */ /* 0x000fe20000000000 */
[----:B------:R-:W-:Y:S01]  /*8a30*/  FADD R109, R104, R109 ;  /* 0x0000006d686d7221 */ /* 0x000fe20000000000 */
[----:B------:R-:W-:Y:S01]  /*8a40*/  FADD R75, R30, R75 ;  /* 0x0000004b1e4b7221 */ /* 0x000fe20000000000 */
[----:B------:R-:W-:Y:S01]  /*8a50*/  FADD R108, R105, R108 ;  /* 0x0000006c696c7221 */ /* 0x000fe20000000000 */
[----:B------:R-:W-:Y:S01]  /*8a60*/  FADD R76, R79, R76 ;  /* 0x0000004c4f4c7221 */ /* 0x000fe20000000000 */
[----:B------:R-:W-:Y:S01]  /*8a70*/  FADD R86, R86, R109 ;  /* 0x0000006d56567221 */ /* 0x000fe20000000000 */
[----:B------:R-:W-:Y:S01]  /*8a80*/  FADD R75, R80, R75 ;  /* 0x0000004b504b7221 */ /* 0x000fe20000000000 */
[----:B------:R-:W-:Y:S01]  /*8a90*/  FADD R87, R87, R108 ;  /* 0x0000006c57577221 */ /* 0x000fe20000000000 */
[----:B-1----:R-:W-:Y:S01]  /*8aa0*/  @!P3 FMUL R85, R85, R85 ;  /* 0x000000555555b220 */ /* 0x002fe20000400000 */
[----:B--2---:R-:W-:Y:S01]  /*8ab0*/  F2FP.BF16.F32.PACK_AB R26, R33, R28 ;  /* 0x0000001c211a723e */ /* 0x004fe200000010ff */
[----:B------:R-:W-:Y:S01]  /*8ac0*/  FADD R76, R76, R75 ;  /* 0x0000004b4c4c7221 */ /* 0x000fe20000000000 */
[----:B------:R-:W-:Y:S01]  /*8ad0*/  SHF.L.U32 R75, R7, 0x1f, RZ ;  /* 0x0000001f074b7819 */ /* 0x000fe200000006ff */
[----:B------:R-:W-:Y:S01]  /*8ae0*/  FADD R86, R86, R87 ;  /* 0x0000005756567221 */ /* 0x000fe20000000000 */
[----:B------:R-:W-:Y:S01]  /*8af0*/  F2FP.BF16.F32.PACK_AB R28, R63, R32 ;  /* 0x000000203f1c723e */ /* 0x000fe200000010ff */
[----:B------:R-:W-:Y:S01]  /*8b00*/  FMUL R90, R90, R85 ;  /* 0x000000555a5a7220 */ /* 0x000fe20000400000 */
[----:B------:R1:W2:Y:S01]  /*8b10*/  SYNCS.PHASECHK.TRANS64.TRYWAIT P2, [UR6+0xc000], R75 ;  /* 0x00c0004bff0075a7 */ /* 0x0002a20008040146 */
[----:B---3--:R-:W-:Y:S01]  /*8b20*/  @!P6 FMUL R73, R73, R73 ;  /* 0x000000494949e220 */ /* 0x008fe20000400000 */
[----:B------:R-:W-:Y:S01]  /*8b30*/  F2FP.BF16.F32.PACK_AB R30, R37, R36 ;  /* 0x00000024251e723e */ /* 0x000fe200000010ff */
[----:B------:R-:W-:Y:S01]  /*8b40*/  FFMA R0, R85, R0, R86 ;  /* 0x0000000055007223 */ /* 0x000fe20000000056 */
[----:B------:R-:W-:Y:S01]  /*8b50*/  F2FP.BF16.F32.PACK_AB R32, R41, R40 ;  /* 0x000000282920723e */ /* 0x000fe200000010ff */
[----:B------:R-:W-:Y:S01]  /*8b60*/  FFMA R2, R73, R2, R76 ;  /* 0x0000000249027223 */ /* 0x000fe2000000004c */
[----:B------:R-:W-:Y:S01]  /*8b70*/  F2FP.BF16.F32.PACK_AB R34, R45, R34 ;  /* 0x000000222d22723e */ /* 0x000fe200000010ff */
[-C--:B------:R-:W-:Y:S01]  /*8b80*/  FMUL R91, R91, R85.reuse ;  /* 0x000000555b5b7220 */ /* 0x080fe20000400000 */
[----:B------:R-:W-:Y:S01]  /*8b90*/  F2FP.BF16.F32.PACK_AB R36, R49, R48 ;  /* 0x000000303124723e */ /* 0x000fe200000010ff */
[-C--:B------:R-:W-:Y:S01]  /*8ba0*/  FMUL R94, R94, R85.reuse ;  /* 0x000000555e5e7220 */ /* 0x080fe20000400000 */
        /* <DEDUP_REMOVED lines=15> */
[----:B------:R-:W-:Y:S01]  /*8ca0*/  FMUL R92, R92, R73 ;  /* 0x000000495c5c7220 */ /* 0x000fe20000400000 */
[----:B------:R-:W-:Y:S01]  /*8cb0*/  F2FP.BF16.F32.PACK_AB R27, R12, R27 ;  /* 0x0000001b0c1b723e */ /* 0x000fe200000010ff */
        /* <DEDUP_REMOVED lines=21> */
.L_x_39:
[----:B------:R-:W-:Y:S05]  /*8e10*/  @P2 BRA `(.L_x_40) ;  /* 0x0000000000082947 */ /* 0x000fea0003800000 */
[----:B------:R-:W1:Y:S02]  /*8e20*/  SYNCS.PHASECHK.TRANS64.TRYWAIT P2, [UR6+0xc000], R75 ;  /* 0x00c0004bff0075a7 */ /* 0x000e640008040146 */
[----:B-1----:R-:W-:Y:S05]  /*8e30*/  @!P2 BRA `(.L_x_41) ;  /* 0x0000002400d0a947 */ /* 0x002fea0003800000 */
.L_x_40:
        /* <DEDUP_REMOVED lines=43> */
.L_x_42:
[----:B------:R-:W-:-:S04]  /*90f0*/  ULEA UR6, UR13, UR37, 0x3 ;  /* 0x000000250d067291 */ /* 0x000fc8000f8e183f */
[----:B------:R-:W-:-:S04]  /*9100*/  UIADD3 UR6, UR6, 0xc028, URZ ;  /* 0x0000c02806067890 */ /* 0x000fc8000fffe03f */
[----:B------:R-:W-:-:S09]  /*9110*/  UPRMT UR6, URZ, 0x654, UR6 ;  /* 0x000006543f067896 */ /* 0x000fd20008000006 */
[----:B------:R-:W-:Y:S01]  /*9120*/  SYNCS.ARRIVE.TRANS64.RED.A1T0 RZ, [UR6], RZ ;  /* 0x000000ffffff79a7 */ /* 0x000fe20008100406 */
[----:B------:R-:W-:Y:S05]  /*9130*/  @P1 BRA `(.L_x_43) ;  /* 0x0000000000041947 */ /* 0x000fea0003800000 */
[----:B------:R-:W-:Y:S01]  /*9140*/  BPT.TRAP 0x1 ;  /* 0x000000040000795c */ /* 0x000fe20000300000 */
.L_x_43:
[----:B------:R-:W-:-:S04]  /*9150*/  UIADD3 UR13, UR13, 0x1, URZ ;  /* 0x000000010d0d7890 */ /* 0x000fc8000fffe03f */
[----:B------:R-:W-:-:S04]  /*9160*/  UISETP.NE.AND UP0, UPT, UR13, 0x5, UPT ;  /* 0x000000050d00788c */ /* 0x000fc8000bf05270 */
[----:B------:R-:W-:Y:S01]  /*9170*/  USEL UR13, UR13, URZ, UP0 ;  /* 0x0000003f0d0d7287 */ /* 0x000fe20008000000 */
[----:B------:R-:W-:Y:S11]  /*9180*/  @!P0 BRA `(.L_x_44) ;  /* 0x0000000000048947 */ /* 0x000ff60003800000 */
[----:B------:R-:W-:Y:S01]  /*9190*/  BPT.TRAP 0x1 ;  /* 0x000000040000795c */ /* 0x000fe20000300000 */
.L_x_44:
[----:B------:R-:W-:-:S04]  /*91a0*/  ULEA UR6, UR13, UR37, 0x3 ;  /* 0x000000250d067291 */ /* 0x000fc8000f8e183f */
[----:B------:R-:W-:-:S04]  /*91b0*/  UIADD3 UR6, UR6, 0xc028, URZ ;  /* 0x0000c02806067890 */ /* 0x000fc8000fffe03f */
[----:B------:R-:W-:-:S09]  /*91c0*/  UPRMT UR6, URZ, 0x654, UR6 ;  /* 0x000006543f067896 */ /* 0x000fd20008000006 */
[----:B------:R-:W-:Y:S01]  /*91d0*/  SYNCS.ARRIVE.TRANS64.RED.A1T0 RZ, [UR6], RZ ;  /* 0x000000ffffff79a7 */ /* 0x000fe20008100406 */
[----:B------:R-:W-:Y:S05]  /*91e0*/  @P1 BRA `(.L_x_45) ;  /* 0x0000000000041947 */ /* 0x000fea0003800000 */
[----:B------:R-:W-:Y:S01]  /*91f0*/  BPT.TRAP 0x1 ;  /* 0x000000040000795c */ /* 0x000fe20000300000 */
.L_x_45:
[----:B------:R-:W-:Y:S01]  /*9200*/  UIADD3 UR15, UR15, 0x1, URZ ;  /* 0x000000010f0f7890 */ /* 0x000fe2000fffe03f */
[C---:B------:R-:W-:Y:S01]  /*9210*/  ISETP.GT.AND P2, PT, R6.reuse, 0x1, PT ;  /* 0x000000010600780c */ /* 0x040fe20003f44270 */
[----:B------:R-:W-:Y:S01]  /*9220*/  UIADD3 UR13, UR13, 0x1, URZ ;  /* 0x000000010d0d7890 */ /* 0x000fe2000fffe03f */
[----:B------:R-:W-:Y:S01]  /*9230*/  VIADD R6, R6, 0xffffffff ;  /* 0xffffffff06067836 */ /* 0x000fe20000000000 */
[----:B------:R-:W-:Y:S01]  /*9240*/  UISETP.NE.AND UP1, UPT, UR15, 0x5, UPT ;  /* 0x000000050f00788c */ /* 0x000fe2000bf25270 */
[----:B------:R-:W-:Y:S01]  /*9250*/  IADD3 R3, R3, 0x80, RZ ;  /* 0x0000008003037810 */ /* 0x000fe20007ffe0ff */
[----:B------:R-:W-:Y:S01]  /*9260*/  UISETP.NE.AND UP0, UPT, UR13, 0x5, UPT ;  /* 0x000000050d00788c */ /* 0x000fe2000bf05270 */
[----:B------:R-:W-:Y:S01]  /*9270*/  IMAD.MOV.U32 R9, RZ, RZ, R4 ;  /* 0x000000ffff097224 */ /* 0x000fe200078e0004 */
[----:B------:R-:W-:Y:S01]  /*9280*/  USEL UR6, URZ, 0x1, UP1 ;  /* 0x000000013f067887 */ /* 0x000fe20008800000 */
[----:B-1----:R-:W-:Y:S01]  /*9290*/  MOV R8, R5 ;  /* 0x0000000500087202 */ /* 0x002fe20000000f00 */
[----:B------:R-:W-:-:S02]  /*92a0*/  USEL UR13, UR13, URZ, UP0 ;  /* 0x0000003f0d0d7287 */ /* 0x000fc40008000000 */
[----:B------:R-:W-:Y:S02]  /*92b0*/  USEL UR15, UR15, URZ, UP1 ;  /* 0x0000003f0f0f7287 */ /* 0x000fe40008800000 */
[----:B------:R-:W-:Y:S01]  /*92c0*/  LOP3.LUT R7, R7, UR6, RZ, 0x3c, !PT ;  /* 0x0000000607077c12 */ /* 0x000fe2000f8e3cff */
[----:B------:R-:W-:Y:S09]  /*92d0*/  @P2 BRA `(.L_x_46) ;  /* 0xffffffd0000c2947 */ /* 0x000ff2000383ffff */
.L_x_35:
[----:B------:R-:W1:Y:S01]  /*92e0*/  SHFL.BFLY PT, R3, R2, 0x1, 0x1f ;  /* 0x0c201f0002037f89 */ /* 0x000e6200000e0000 */
[----:B------:R-:W-:Y:S01]  /*92f0*/  BSSY B0, `(.L_x_47) ;  /* 0x0000023000007945 */ /* 0x000fe20003800000 */
[----:B------:R-:W-:Y:S01]  /*9300*/  IMAD.MOV.U32 R9, RZ, RZ, 0x7f800000 ;  /* 0x7f800000ff097424 */ /* 0x000fe200078e00ff */
[----:B------:R-:W-:Y:S01]  /*9310*/  MOV R8, 0x3f800000 ;  /* 0x3f80000000087802 */ /* 0x000fe20000000f00 */
[----:B------:R-:W2:Y:S01]  /*9320*/  SHFL.BFLY PT, R7, R0, 0x1, 0x1f ;  /* 0x0c201f0000077f89 */ /* 0x000ea200000e0000 */
[----:B------:R-:W-:Y:S01]  /*9330*/  IMAD.MOV.U32 R10, RZ, RZ, 0x3f800000 ;  /* 0x3f800000ff0a7424 */ /* 0x000fe200078e00ff */
[----:B------:R-:W-:Y:S01]  /*9340*/  MOV R11, 0x7f800000 ;  /* 0x7f800000000b7802 */ /* 0x000fe20000000f00 */
[----:B-1----:R-:W-:Y:S01]  /*9350*/  FADD R3, R3, R2 ;  /* 0x0000000203037221 */ /* 0x002fe20000000000 */
[----:B--2---:R-:W-:-:S04]  /*9360*/  FADD R16, R7, R0 ;  /* 0x0000000007107221 */ /* 0x004fc80000000000 */
[----:B------:R-:W1:Y:S04]  /*9370*/  SHFL.BFLY PT, R6, R3, 0x2, 0x1f ;  /* 0x0c401f0003067f89 */ /* 0x000e6800000e0000 */
[----:B------:R-:W2:Y:S01]  /*9380*/  SHFL.BFLY PT, R17, R16, 0x2, 0x1f ;  /* 0x0c401f0010117f89 */ /* 0x000ea200000e0000 */
[C---:B-1----:R-:W-:Y:S01]  /*9390*/  FSETP.NE.AND P0, PT, R3.reuse, -R6, PT ;  /* 0x800000060300720b */ /* 0x042fe20003f05000 */
[----:B------:R-:W-:Y:S01]  /*93a0*/  FADD R6, R3, R6 ;  /* 0x0000000603067221 */ /* 0x000fe20000000000 */
[----:B--2---:R-:W-:-:S11]  /*93b0*/  FADD R7, R16, R17 ;  /* 0x0000001110077221 */ /* 0x004fd60000000000 */
[----:B------:R-:W-:Y:S05]  /*93c0*/  @!P0 BRA `(.L_x_48) ;  /* 0x0000000000548947 */ /* 0x000fea0003800000 */
[----:B------:R-:W-:Y:S01]  /*93d0*/  VIADD R0, R6, 0x1800000 ;  /* 0x0180000006007836 */ /* 0x000fe20000000000 */
[----:B------:R-:W-:Y:S04]  /*93e0*/  BSSY B1, `(.L_x_49) ;  /* 0x000000c000017945 */ /* 0x000fe80003800000 */
[----:B------:R-:W-:-:S04]  /*93f0*/  LOP3.LUT R0, R0, 0x7f800000, RZ, 0xc0, !PT ;  /* 0x7f80000000007812 */ /* 0x000fc800078ec0ff */
[----:B------:R-:W-:-:S13]  /*9400*/  ISETP.GT.U32.AND P0, PT, R0, 0x1ffffff, PT ;  /* 0x01ffffff0000780c */ /* 0x000fda0003f04070 */
[----:B------:R-:W-:Y:S05]  /*9410*/  @P0 BRA `(.L_x_50) ;  /* 0x0000000000100947 */ /* 0x000fea0003800000 */
[----:B------:R-:W-:Y:S02]  /*9420*/  MOV R2, R6 ;  /* 0x0000000600027202 */ /* 0x000fe40000000f00 */
[----:B------:R-:W-:-:S07]  /*9430*/  MOV R15, 0x9450 ;  /* 0x00009450000f7802 */ /* 0x000fce0000000f00 */
[----:B------:R-:W-:Y:S05]  /*9440*/  CALL.REL.NOINC `($__internal_0_$__cuda_sm20_rcp_rn_f32_slowpath) ;  /* 0x0000002000f47944 */ /* 0x000fea0003c00000 */
[----:B------:R-:W-:Y:S05]  /*9450*/  BRA `(.L_x_51) ;  /* 0x0000000000107947 */ /* 0x000fea0003800000 */
.L_x_50:
[----:B------:R-:W1:Y:S02]  /*9460*/  MUFU.RCP R3, R6 ;  /* 0x0000000600037308 */ /* 0x000e640000001000 */
[----:B-1----:R-:W-:-:S04]  /*9470*/  FFMA R0, R6, R3, -1 ;  /* 0xbf80000006007423 */ /* 0x002fc80000000003 */
[----:B------:R-:W-:-:S04]  /*9480*/  FADD.FTZ R0, -R0, -RZ ;  /* 0x800000ff00007221 */ /* 0x000fc80000010100 */
[----:B------:R-:W-:-:S07]  /*9490*/  FFMA R10, R3, R0, R3 ;  /* 0x00000000030a7223 */ /* 0x000fce0000000003 */
.L_x_51:
[----:B------:R-:W-:Y:S05]  /*94a0*/  BSYNC B1 ;  /* 0x0000000000017941 */ /* 0x000fea0003800000 */
.L_x_49:
[----:B------:R-:W-:Y:S01]  /*94b0*/  FSETP.GEU.AND P0, PT, |R6|, 1.175494350822287508e-38, PT ;  /* 0x008000000600780b */ /* 0x000fe20003f0e200 */
[----:B------:R-:W-:-:S12]  /*94c0*/  ULDC UR4, c[0x0][0x600] ;  /* 0x0001800000047ab9 */ /* 0x000fd80000000800 */
[----:B------:R-:W-:-:S04]  /*94d0*/  @!P0 FMUL R6, R6, 16777216 ;  /* 0x4b80000006068820 */ /* 0x000fc80000400000 */
[----:B------:R-:W1:Y:S02]  /*94e0*/  MUFU.LG2 R0, R6 ;  /* 0x0000000600007308 */ /* 0x000e640000000c00 */
[----:B-1----:R-:W-:-:S04]  /*94f0*/  @!P0 FADD R0, R0, -24 ;  /* 0xc1c0000000008421 */ /* 0x002fc80000000000 */
[----:B------:R-:W-:-:S04]  /*9500*/  FMUL R11, R0, 0.69314718246459960938 ;  /* 0x3f317218000b7820 */ /* 0x000fc80000400000 */
[----:B------:R-:W-:-:S07]  /*9510*/  FFMA R11, R4, UR4, R11 ;  /* 0x00000004040b7c23 */ /* 0x000fce000800000b */
.L_x_48:
[----:B------:R-:W-:Y:S05]  /*9520*/  BSYNC B0 ;  /* 0x0000000000007941 */ /* 0x000fea0003800000 */
.L_x_47:
[----:B------:R-:W-:Y:S01]  /*9530*/  FSETP.NE.AND P0, PT, R16, -R17, PT ;  /* 0x800000111000720b */ /* 0x000fe20003f05000 */
[----:B------:R-:W-:Y:S01]  /*9540*/  ULDC UR4, c[0x0][0x608] ;  /* 0x0001820000047ab9 */ /* 0x000fe20000000800 */
[----:B------:R-:W-:Y:S01]  /*9550*/  BSSY B0, `(.L_x_52) ;  /* 0x0000021000007945 */ /* 0x000fe20003800000 */
[----:B------:R-:W-:-:S04]  /*9560*/  FMUL R10, R10, UR4 ;  /* 0x000000040a0a7c20 */ /* 0x000fc80008400000 */
        /* <DEDUP_REMOVED lines=8> */
[----:B------:R-:W-:Y:S06]  /*95f0*/  @!P0 BRA `(.L_x_53) ;  /* 0x0000000000588947 */ /* 0x000fec0003800000 */
        /* <DEDUP_REMOVED lines=8> */
[----:B------:R-:W-:Y:S01]  /*9680*/  IMAD.MOV.U32 R8, RZ, RZ, R10 ;  /* 0x000000ffff087224 */ /* 0x000fe200078e000a */
[----:B------:R-:W-:Y:S06]  /*9690*/  BRA `(.L_x_56) ;  /* 0x0000000000107947 */ /* 0x000fec0003800000 */
.L_x_55:
[----:B------:R-:W1:Y:S02]  /*96a0*/  MUFU.RCP R8, R7 ;  /* 0x0000000700087308 */ /* 0x000e640000001000 */
[----:B-1----:R-:W-:-:S04]  /*96b0*/  FFMA R0, R7, R8, -1 ;  /* 0xbf80000007007423 */ /* 0x002fc80000000008 */
[----:B------:R-:W-:-:S04]  /*96c0*/  FADD.FTZ R3, -R0, -RZ ;  /* 0x800000ff00037221 */ /* 0x000fc80000010100 */
[----:B------:R-:W-:-:S07]  /*96d0*/  FFMA R8, R8, R3, R8 ;  /* 0x0000000308087223 */ /* 0x000fce0000000008 */
.L_x_56:
[----:B------:R-:W-:Y:S05]  /*96e0*/  BSYNC B1 ;  /* 0x0000000000017941 */ /* 0x000fea0003800000 */
.L_x_54:
[----:B------:R-:W-:Y:S01]  /*96f0*/  FSETP.GEU.AND P0, PT, |R7|, 1.175494350822287508e-38, PT ;  /* 0x008000000700780b */ /* 0x000fe20003f0e200 */
[----:B------:R-:W-:-:S12]  /*9700*/  ULDC UR4, c[0x0][0x600] ;  /* 0x0001800000047ab9 */ /* 0x000fd80000000800 */
[----:B------:R-:W-:-:S04]  /*9710*/  @!P0 FMUL R7, R7, 16777216 ;  /* 0x4b80000007078820 */ /* 0x000fc80000400000 */
[----:B------:R-:W1:Y:S02]  /*9720*/  MUFU.LG2 R0, R7 ;  /* 0x0000000700007308 */ /* 0x000e640000000c00 */
[----:B-1----:R-:W-:-:S04]  /*9730*/  @!P0 FADD R0, R0, -24 ;  /* 0xc1c0000000008421 */ /* 0x002fc80000000000 */
[----:B------:R-:W-:-:S04]  /*9740*/  FMUL R0, R0, 0.69314718246459960938 ;  /* 0x3f31721800007820 */ /* 0x000fc80000400000 */
[----:B------:R-:W-:-:S07]  /*9750*/  FFMA R9, R5, UR4, R0 ;  /* 0x0000000405097c23 */ /* 0x000fce0008000000 */
.L_x_53:
[----:B------:R-:W-:Y:S05]  /*9760*/  BSYNC B0 ;  /* 0x0000000000007941 */ /* 0x000fea0003800000 */
.L_x_52:
[----:B------:R-:W-:Y:S01]  /*9770*/  UISETP.NE.AND UP0, UPT, UR36, 0x1, UPT ;  /* 0x000000012400788c */ /* 0x000fe2000bf05270 */
[----:B------:R-:W1:Y:S01]  /*9780*/  S2R R2, SR_TID.X ;  /* 0x0000000000027919 */ /* 0x000e620000002100 */
[----:B------:R-:W-:Y:S02]  /*9790*/  ULDC.64 UR8, c[0x0][0x208] ;  /* 0x0000820000087ab9 */ /* 0x000fe40000000a00 */
[----:B------:R-:W-:-:S06]  /*97a0*/  USEL UR4, URZ, 0x1, UP0 ;  /* 0x000000013f047887 */ /* 0x000fcc0008000000 */
[----:B------:R-:W-:Y:S01]  /*97b0*/  MOV R0, UR4 ;  /* 0x0000000400007c02 */ /* 0x000fe20008000f00 */
[----:B------:R-:W-:Y:S02]  /*97c0*/  ULDC UR4, c[0x0][0x608] ;  /* 0x0001820000047ab9 */ /* 0x000fe40000000800 */
[----:B------:R-:W-:Y:S01]  /*97d0*/  FMUL R8, R8, UR4 ;  /* 0x0000000408087c20 */ /* 0x000fe20008400000 */
[----:B------:R-:W-:-:S04]  /*97e0*/  SHF.L.U32 R0, R0, 0x1f, RZ ;  /* 0x0000001f00007819 */ /* 0x000fc800000006ff */
[----:B------:R-:W2:Y:S01]  /*97f0*/  SYNCS.PHASECHK.TRANS64.TRYWAIT P0, [UR16+0x8], R0 ;  /* 0x00000800ff0075a7 */ /* 0x000ea20008000150 */
[C---:B-1----:R-:W-:Y:S02]  /*9800*/  LOP3.LUT P1, RZ, R2.reuse, 0x3, RZ, 0xc0, !PT ;  /* 0x0000000302ff7812 */ /* 0x042fe4000782c0ff */
[----:B------:R-:W-:Y:S01]  /*9810*/  LOP3.LUT R16, R2, 0x7f, RZ, 0xc0, !PT ;  /* 0x0000007f02107812 */ /* 0x000fe200078ec0ff */
[----:B--2---:R-:W-:Y:S10]  /*9820*/  @!P0 BRA `(.L_x_57) ;  /* 0x0000001c006c8947 */ /* 0x004ff40003800000 */
.L_x_105:
[----:B------:R-:W-:Y:S01]  /*9830*/  USHF.L.U32 UR42, UR42, 0x6, URZ ;  /* 0x000000062a2a7899 */ /* 0x000fe2000800063f */
[----:B------:R-:W-:Y:S01]  /*9840*/  BSSY B0, `(.L_x_58) ;  /* 0x0000018000007945 */ /* 0x000fe20003800000 */
[----:B------:R-:W-:-:S03]  /*9850*/  SHF.R.U32.HI R17, RZ, 0x5, R16 ;  /* 0x00000005ff117819 */ /* 0x000fc60000011610 */
[----:B------:R-:W-:Y:S07]  /*9860*/  @P1 BRA `(.L_x_59) ;  /* 0x0000000000541947 */ /* 0x000fee0003800000 */
[----:B------:R-:W2:Y:S01]  /*9870*/  S2UR UR4, SR_CTAID.Y ;  /* 0x00000000000479c3 */ /* 0x000ea20000002600 */
[----:B-1----:R-:W-:Y:S01]  /*9880*/  SHF.R.U32.HI R0, RZ, 0x2, R2 ;  /* 0x00000002ff007819 */ /* 0x002fe20000011602 */
[----:B------:R-:W-:Y:S01]  /*9890*/  IMAD.SHL.U32 R3, R17, 0x10, RZ ;  /* 0x0000001011037824 */ /* 0x000fe200078e00ff */
[----:B------:R-:W-:Y:S02]  /*98a0*/  ULDC.64 UR6, c[0x0][0x688] ;  /* 0x0001a20000067ab9 */ /* 0x000fe40000000a00 */
[----:B------:R-:W-:-:S03]  /*98b0*/  LOP3.LUT R0, R0, 0x7, RZ, 0xc0, !PT ;  /* 0x0000000700007812 */ /* 0x000fc600078ec0ff */
[----:B------:R-:W1:Y:S01]  /*98c0*/  S2UR UR5, SR_CTAID.Z ;  /* 0x00000000000579c3 */ /* 0x000e620000002700 */
[----:B------:R-:W-:-:S04]  /*98d0*/  LOP3.LUT R0, R3, 0xfffffff0, R0, 0xe2, !PT ;  /* 0xfffffff003007812 */ /* 0x000fc800078ee200 */
[----:B------:R-:W-:-:S05]  /*98e0*/  IADD3 R3, R0, UR42, RZ ;  /* 0x0000002a00037c10 */ /* 0x000fca000fffe0ff */
[----:B------:R-:W-:Y:S01]  /*98f0*/  VIADD R2, R3, 0x8 ;  /* 0x0000000803027836 */ /* 0x000fe20000000000 */
[----:B--2---:R-:W-:-:S04]  /*9900*/  UIMAD UR4, UR4, UR6, UR42 ;  /* 0x00000006040472a4 */ /* 0x004fc8000f8e022a */
[----:B-1----:R-:W-:-:S03]  /*9910*/  UIMAD UR4, UR5, UR7, UR4 ;  /* 0x00000007050472a4 */ /* 0x002fc6000f8e0204 */
[----:B------:R-:W-:Y:S02]  /*9920*/  ULDC UR5, c[0x0][0x288] ;  /* 0x0000a20000057ab9 */ /* 0x000fe40000000800 */
[----:B------:R-:W-:Y:S02]  /*9930*/  ISETP.GE.U32.AND P0, PT, R3, UR5, PT ;  /* 0x0000000503007c0c */ /* 0x000fe4000bf06070 */
[----:B------:R-:W-:Y:S02]  /*9940*/  IADD3 R0, P2, R0, UR4, RZ ;  /* 0x0000000400007c10 */ /* 0x000fe4000ff5e0ff */
[----:B------:R-:W-:Y:S01]  /*9950*/  ISETP.GE.U32.AND P1, PT, R2, UR5, PT ;  /* 0x0000000502007c0c */ /* 0x000fe2000bf26070 */
[----:B------:R-:W-:Y:S01]  /*9960*/  ULDC.64 UR4, c[0x0][0x680] ;  /* 0x0001a00000047ab9 */ /* 0x000fe20000000a00 */
[----:B------:R-:W-:Y:S02]  /*9970*/  IADD3.X R3, RZ, RZ, RZ, P2, !PT ;  /* 0x000000ffff037210 */ /* 0x000fe400017fe4ff */
[----:B------:R-:W-:-:S04]  /*9980*/  LEA R2, P2, R0, UR4, 0x2 ;  /* 0x0000000400027c11 */ /* 0x000fc8000f8410ff */
[----:B------:R-:W-:-:S05]  /*9990*/  LEA.HI.X R3, R0, UR5, R3, 0x2, P2 ;  /* 0x0000000500037c11 */ /* 0x000fca00090f1403 */
[----:B------:R2:W-:Y:S04]  /*99a0*/  @!P0 STG.E desc[UR8][R2.64], R11 ;  /* 0x0000000b02008986 */ /* 0x0005e8000c101908 */
[----:B------:R2:W-:Y:S02]  /*99b0*/  @!P1 STG.E desc[UR8][R2.64+0x20], R9 ;  /* 0x0000200902009986 */ /* 0x0005e4000c101908 */
.L_x_59:
[----:B------:R-:W-:Y:S05]  /*99c0*/  BSYNC B0 ;  /* 0x0000000000007941 */ /* 0x000fea0003800000 */
.L_x_58:
[----:B------:R-:W-:Y:S01]  /*99d0*/  ULDC.64 UR4, c[0x0][0x730] ;  /* 0x0001cc0000047ab9 */ /* 0x000fe20000000a00 */
[-C--:B------:R-:W-:Y:S01]  /*99e0*/  FMUL R31, R90, R8.reuse ;  /* 0x000000085a1f7220 */ /* 0x080fe20000400000 */
[----:B------:R-:W-:Y:S01]  /*99f0*/  ISETP.NE.U32.AND P0, PT, RZ, UR4, PT ;  /* 0x00000004ff007c0c */ /* 0x000fe2000bf05070 */
[-C--:B------:R-:W-:Y:S01]  /*9a00*/  FMUL R91, R91, R8.reuse ;  /* 0x000000085b5b7220 */ /* 0x080fe20000400000 */
[-C--:B------:R-:W-:Y:S01]  /*9a10*/  FMUL R33, R94, R8.reuse ;  /* 0x000000085e217220 */ /* 0x080fe20000400000 */
[-C--:B------:R-:W-:Y:S01]  /*9a20*/  FMUL R95, R95, R8.reuse ;  /* 0x000000085f5f7220 */ /* 0x080fe20000400000 */
[----:B------:R-:W-:Y:S01]  /*9a30*/  ISETP.NE.AND.EX P0, PT, RZ, UR5, PT, P0 ;  /* 0x00000005ff007c0c */ /* 0x000fe2000bf05300 */
[-C--:B------:R-:W-:Y:S01]  /*9a40*/  FMUL R35, R98, R8.reuse ;  /* 0x0000000862237220 */ /* 0x080fe20000400000 */
[-C--:B------:R-:W-:Y:S01]  /*9a50*/  FMUL R99, R99, R8.reuse ;  /* 0x0000000863637220 */ /* 0x080fe20000400000 */
[-C--:B------:R-:W-:Y:S01]  /*9a60*/  FMUL R37, R102, R8.reuse ;  /* 0x0000000866257220 */ /* 0x080fe20000400000 */
[----:B------:R-:W-:-:S09]  /*9a70*/  FMUL R103, R103, R8 ;  /* 0x0000000867677220 */ /* 0x000fd20000400000 */
[----:B------:R-:W-:Y:S05]  /*9a80*/  @P0 BRA `(.L_x_60) ;  /* 0x0000000000200947 */ /* 0x000fea0003800000 */
[----:B------:R-:W-:Y:S02]  /*9a90*/  ULDC.64 UR4, c[0x0][0x728] ;  /* 0x0001ca0000047ab9 */ /* 0x000fe40000000a00 */
[----:B------:R-:W-:-:S04]  /*9aa0*/  ISETP.NE.U32.AND P0, PT, RZ, UR4, PT ;  /* 0x00000004ff007c0c */ /* 0x000fc8000bf05070 */
[----:B------:R-:W-:-:S13]  /*9ab0*/  ISETP.NE.AND.EX P0, PT, RZ, UR5, PT, P0 ;  /* 0x00000005ff007c0c */ /* 0x000fda000bf05300 */
[----:B------:R-:W-:Y:S05]  /*9ac0*/  @!P0 BRA `(.L_x_61) ;  /* 0x00000000000c8947 */ /* 0x000fea0003800000 */
[----:B-12---:R-:W1:Y:S02]  /*9ad0*/  LDC.64 R2, c[0x0][0x728] ;  /* 0x0001ca00ff027b82 */ /* 0x006e640000000a00 */
[----:B-1----:R4:W5:Y:S01]  /*9ae0*/  LDG.E R2, desc[UR8][R2.64] ;  /* 0x0000000802027981 */ /* 0x002962000c1e1900 */
[----:B------:R-:W-:Y:S05]  /*9af0*/  BRA `(.L_x_60) ;  /* 0x0000000000047947 */ /* 0x000fea0003800000 */
.L_x_61:
[----:B--2---:R-:W3:Y:S02]  /*9b00*/  LDC R2, c[0x0][0x720] ;  /* 0x0001c800ff027b82 */ /* 0x004ee40000000800 */
.L_x_60:
[----:B-1----:R-:W-:Y:S01]  /*9b10*/  MOV R0, RZ ;  /* 0x000000ff00007202 */ /* 0x002fe20000000f00 */
[----:B---3-5:R-:W-:-:S03]  /*9b20*/  IMAD.MOV.U32 R22, RZ, RZ, R2 ;  /* 0x000000ffff167224 */ /* 0x028fc600078e0002 */
[----:B------:R-:W-:-:S13]  /*9b30*/  LOP3.LUT P0, RZ, R0, 0x1bf, RZ, 0xc0, !PT ;  /* 0x000001bf00ff7812 */ /* 0x000fda000780c0ff */
[----:B------:R-:W-:Y:S05]  /*9b40*/  @!P0 BRA `(.L_x_62) ;  /* 0x0000000000408947 */ /* 0x000fea0003800000 */
[----:B------:R-:W-:Y:S01]  /*9b50*/  MOV R0, 0x0 ;  /* 0x0000000000007802 */ /* 0x000fe20000000f00 */
[----:B------:R-:W-:Y:S01]  /*9b60*/  ULDC.64 UR4, c[0x4][0x68] ;  /* 0x01001a0000047ab9 */ /* 0x000fe20000000a00 */
[----:B------:R-:W-:Y:S01]  /*9b70*/  ULDC.64 UR6, c[0x4][0x8] ;  /* 0x0100020000067ab9 */ /* 0x000fe20000000a00 */
[----:B------:R-:W-:Y:S01]  /*9b80*/  MOV R4, UR4 ;  /* 0x0000000400047c02 */ /* 0x000fe20008000f00 */
[----:B--2-4-:R1:W2:Y:S01]  /*9b90*/  LDC.64 R2, c[0x4][R0] ;  /* 0x0100000000027b82 */ /* 0x0142a20000000a00 */
[----:B------:R-:W-:Y:S01]  /*9ba0*/  IMAD.U32 R5, RZ, RZ, UR5 ;  /* 0x00000005ff057e24 */ /* 0x000fe2000f8e00ff */
[----:B------:R-:W-:Y:S01]  /*9bb0*/  ULDC.64 UR4, c[0x4][0x70] ;  /* 0x01001c0000047ab9 */ /* 0x000fe20000000a00 */
[----:B------:R-:W-:Y:S01]  /*9bc0*/  MOV R10, UR6 ;  /* 0x00000006000a7c02 */ /* 0x000fe20008000f00 */
[----:B------:R-:W-:Y:S01]  /*9bd0*/  IMAD.U32 R7, RZ, RZ, UR5 ;  /* 0x00000005ff077e24 */ /* 0x000fe2000f8e00ff */
[----:B------:R-:W-:Y:S01]  /*9be0*/  MOV R6, UR4 ;  /* 0x0000000400067c02 */ /* 0x000fe20008000f00 */
[----:B------:R-:W-:Y:S01]  /*9bf0*/  IMAD.U32 R11, RZ, RZ, UR7 ;  /* 0x00000007ff0b7e24 */ /* 0x000fe2000f8e00ff */
[----:B------:R-:W-:Y:S01]  /*9c00*/  MOV R8, 0x70 ;  /* 0x0000007000087802 */ /* 0x000fe20000000f00 */
[----:B------:R-:W-:Y:S01]  /*9c10*/  IMAD.MOV.U32 R12, RZ, RZ, 0x1 ;  /* 0x00000001ff0c7424 */ /* 0x000fe200078e00ff */
[----:B-1----:R-:W-:-:S07]  /*9c20*/  MOV R13, RZ ;  /* 0x000000ff000d7202 */ /* 0x002fce0000000f00 */
[----:B------:R-:W-:-:S07]  /*9c30*/  LEPC R20, `(.L_x_62) ;  /* 0x000000001014794e */ /* 0x000fce0000000000 */
[----:B--2---:R-:W-:Y:S05]  /*9c40*/  CALL.ABS.NOINC R2 ;  /* 0x0000000002007343 */ /* 0x004fea0003c00000 */
.L_x_62:
[----:B--2-4-:R-:W-:Y:S01]  /*9c50*/  MOV R3, UR36 ;  /* 0x0000002400037c02 */ /* 0x014fe20008000f00 */
[----:B------:R-:W-:-:S04]  /*9c60*/  IMAD.U32 R18, RZ, RZ, UR37 ;  /* 0x00000025ff127e24 */ /* 0x000fc8000f8e00ff */
[----:B------:R-:W-:-:S04]  /*9c70*/  IMAD R18, R3, 0x1200, R18 ;  /* 0x0000120003127824 */ /* 0x000fc800078e0212 */
[----:B------:R-:W-:-:S05]  /*9c80*/  VIADD R19, R18, 0xffffee00 ;  /* 0xffffee0012137836 */ /* 0x000fca0000000000 */
[----:B------:R-:W-:-:S13]  /*9c90*/  LOP3.LUT P0, RZ, R19, 0x1b0, RZ, 0xc0, !PT ;  /* 0x000001b013ff7812 */ /* 0x000fda000780c0ff */
[----:B------:R-:W-:Y:S05]  /*9ca0*/  @!P0 BRA `(.L_x_63) ;  /* 0x0000000000408947 */ /* 0x000fea0003800000 */
[----:B------:R-:W-:Y:S01]  /*9cb0*/  MOV R0, 0x0 ;  /* 0x0000000000007802 */ /* 0x000fe20000000f00 */
[----:B------:R-:W-:Y:S01]  /*9cc0*/  ULDC.64 UR4, c[0x4][0x68] ;  /* 0x01001a0000047ab9 */ /* 0x000fe20000000a00 */
[----:B------:R-:W-:Y:S01]  /*9cd0*/  ULDC.64 UR6, c[0x4][0x8] ;  /* 0x0100020000067ab9 */ /* 0x000fe20000000a00 */
[----:B------:R-:W-:Y:S01]  /*9ce0*/  MOV R4, UR4 ;  /* 0x0000000400047c02 */ /* 0x000fe20008000f00 */
[----:B------:R1:W2:Y:S01]  /*9cf0*/  LDC.64 R2, c[0x4][R0] ;  /* 0x0100000000027b82 */ /* 0x0002a20000000a00 */
        /* <DEDUP_REMOVED lines=11> */
.L_x_63:
[----:B------:R-:W1:Y:S01]  /*9db0*/  S2R R5, SR_TID.X ;  /* 0x0000000000057919 */ /* 0x000e620000002100 */
[----:B------:R-:W-:Y:S01]  /*9dc0*/  ULDC.64 UR4, c[0x0][0x730] ;  /* 0x0001cc0000047ab9 */ /* 0x000fe20000000a00 */
[----:B------:R-:W-:Y:S01]  /*9dd0*/  VIADD R16, R16, 0x1f ;  /* 0x0000001f10107836 */ /* 0x000fe20000000000 */
[----:B------:R-:W-:-:S04]  /*9de0*/  ISETP.NE.U32.AND P0, PT, RZ, UR4, PT ;  /* 0x00000004ff007c0c */ /* 0x000fc8000bf05070 */
[----:B------:R-:W-:Y:S02]  /*9df0*/  ISETP.NE.AND.EX P0, PT, RZ, UR5, PT, P0 ;  /* 0x00000005ff007c0c */ /* 0x000fe4000bf05300 */
[----:B------:R-:W-:-:S11]  /*9e00*/  ISETP.GT.U32.AND P1, PT, R16, 0x3e, PT ;  /* 0x0000003e1000780c */ /* 0x000fd60003f24070 */
[----:B------:R-:W2:Y:S01]  /*9e10*/  @P0 LDC R22, c[0x0][0x720] ;  /* 0x0001c800ff160b82 */ /* 0x000ea20000000800 */
[C---:B-1----:R-:W-:Y:S01]  /*9e20*/  IMAD.SHL.U32 R0, R5.reuse, 0x20, RZ ;  /* 0x0000002005007824 */ /* 0x042fe200078e00ff */
[----:B------:R-:W-:Y:S02]  /*9e30*/  SHF.R.U32.HI R3, RZ, 0x1, R5 ;  /* 0x00000001ff037819 */ /* 0x000fe40000011605 */
[----:B------:R-:W-:Y:S02]  /*9e40*/  LOP3.LUT P0, RZ, R5, 0x4, RZ, 0xc0, !PT ;  /* 0x0000000405ff7812 */ /* 0x000fe4000780c0ff */
[C---:B------:R-:W-:Y:S02]  /*9e50*/  LOP3.LUT R4, R0.reuse, 0xc0, RZ, 0xc0, !PT ;  /* 0x000000c000047812 */ /* 0x040fe400078ec0ff */
[----:B------:R-:W-:Y:S02]  /*9e60*/  LOP3.LUT R2, R0, 0x20, RZ, 0xc0, !PT ;  /* 0x0000002000027812 */ /* 0x000fe400078ec0ff */
[----:B------:R-:W-:-:S02]  /*9e70*/  LOP3.LUT R4, R4, 0x8, R3, 0xf8, !PT ;  /* 0x0000000804047812 */ /* 0x000fc400078ef803 */
[----:B------:R-:W-:Y:S01]  /*9e80*/  SHF.L.U32 R3, R5, 0x2, RZ ;  /* 0x0000000205037819 */ /* 0x000fe200000006ff */
[----:B------:R-:W-:Y:S02]  /*9e90*/  IMAD R2, R17, 0x200, R2 ;  /* 0x0000020011027824 */ /* 0x000fe400078e0202 */
[-C--:B--2---:R-:W-:Y:S01]  /*9ea0*/  FMUL R6, R33, R22.reuse ;  /* 0x0000001621067220 */ /* 0x084fe20000400000 */
[-C--:B------:R-:W-:Y:S01]  /*9eb0*/  FMUL R9, R95, R22.reuse ;  /* 0x000000165f097220 */ /* 0x080fe20000400000 */
[----:B------:R-:W-:Y:S01]  /*9ec0*/  LOP3.LUT R4, R4, 0x18, R3, 0x78, !PT ;  /* 0x0000001804047812 */ /* 0x000fe200078e7803 */
[-C--:B------:R-:W-:Y:S01]  /*9ed0*/  FMUL R8, R27, R22.reuse ;  /* 0x000000161b087220 */ /* 0x080fe20000400000 */
[----:B------:R-:W-:Y:S01]  /*9ee0*/  LOP3.LUT R3, R0, 0x100, RZ, 0xc0, !PT ;  /* 0x0000010000037812 */ /* 0x000fe200078ec0ff */
[-C--:B------:R-:W-:Y:S01]  /*9ef0*/  FMUL R11, R97, R22.reuse ;  /* 0x00000016610b7220 */ /* 0x080fe20000400000 */
[-C--:B------:R-:W-:Y:S01]  /*9f00*/  FMUL R10, R35, R22.reuse ;  /* 0x00000016230a7220 */ /* 0x080fe20000400000 */
[----:B------:R-:W-:Y:S01]  /*9f10*/  FMUL R13, R99, R22 ;  /* 0x00000016630d7220 */ /* 0x000fe20000400000 */
[----:B------:R-:W-:Y:S01]  /*9f20*/  IADD3 R20, R4, R2, R3 ;  /* 0x0000000204147210 */ /* 0x000fe20007ffe003 */
[-C--:B------:R-:W-:Y:S01]  /*9f30*/  FMUL R0, R23, R22.reuse ;  /* 0x0000001617007220 */ /* 0x080fe20000400000 */
[-C--:B------:R-:W-:Y:S01]  /*9f40*/  FMUL R3, R89, R22.reuse ;  /* 0x0000001659037220 */ /* 0x080fe20000400000 */
[-C--:B------:R-:W-:Y:S01]  /*9f50*/  FMUL R2, R31, R22.reuse ;  /* 0x000000161f027220 */ /* 0x080fe20000400000 */
[----:B------:R-:W-:Y:S01]  /*9f60*/  LEA R19, R20, R19, 0x1 ;  /* 0x0000001314137211 */ /* 0x000fe200078e08ff */
        /* <DEDUP_REMOVED lines=8> */
[C---:B------:R-:W-:Y:S01]  /*9ff0*/  IADD3 R21, R19.reuse, 0x20, RZ ;  /* 0x0000002013157810 */ /* 0x040fe20007ffe0ff */
[----:B------:R-:W-:Y:S01]  /*a000*/  @P0 VIADD R21, R19, 0xffffffe0 ;  /* 0xffffffe013150836 */ /* 0x000fe20000000000 */
[----:B------:R-:W-:Y:S02]  /*a010*/  F2FP.BF16.F32.PACK_AB R8, R11, R8 ;  /* 0x000000080b08723e */ /* 0x000fe400000010ff */
[----:B------:R-:W-:Y:S02]  /*a020*/  F2FP.BF16.F32.PACK_AB R9, R13, R10 ;  /* 0x0000000a0d09723e */ /* 0x000fe400000010ff */
[----:B------:R-:W-:Y:S02]  /*a030*/  F2FP.BF16.F32.PACK_AB R24, R3, R0 ;  /* 0x000000000318723e */ /* 0x000fe400000010ff */
[----:B------:R-:W-:Y:S02]  /*a040*/  F2FP.BF16.F32.PACK_AB R25, R5, R2 ;  /* 0x000000020519723e */ /* 0x000fe400000010ff */
[----:B------:R-:W-:-:S02]  /*a050*/  F2FP.BF16.F32.PACK_AB R26, R7, R4 ;  /* 0x00000004071a723e */ /* 0x000fc400000010ff */
[----:B------:R-:W-:Y:S02]  /*a060*/  F2FP.BF16.F32.PACK_AB R10, R15, R12 ;  /* 0x0000000c0f0a723e */ /* 0x000fe400000010ff */
[----:B------:R-:W-:Y:S01]  /*a070*/  F2FP.BF16.F32.PACK_AB R11, R17, R14 ;  /* 0x0000000e110b723e */ /* 0x000fe200000010ff */
[----:B------:R-:W-:Y:S06]  /*a080*/  @P1 BRA `(.L_x_64) ;  /* 0x0000000000041947 */ /* 0x000fec0003800000 */
[----:B------:R-:W-:-:S04]  /*a090*/  DEPBAR.LE SB0, 0x0 ;  /* 0x000080000000791a */ /* 0x000fc80000000000 */
.L_x_64:
[----:B------:R-:W-:Y:S05]  /*a0a0*/  WARPSYNC.ALL ;  /* 0x0000000000007948 */ /* 0x000fea0003800000 */
[----:B------:R-:W-:Y:S01]  /*a0b0*/  BAR.SYNC.DEFER_BLOCKING 0x1, 0x80 ;  /* 0x0042000000007b1d */ /* 0x000fe20000010000 */
[----:B------:R-:W-:-:S05]  /*a0c0*/  LEA R20, R20, R18, 0x1 ;  /* 0x0000001214147211 */ /* 0x000fca00078e08ff */
[----:B------:R-:W-:Y:S01]  /*a0d0*/  BSSY B0, `(.L_x_65) ;  /* 0x0000015000007945 */ /* 0x000fe20003800000 */
[----:B------:R1:W-:Y:S04]  /*a0e0*/  STSM.16.M88.4 [R20+-0x1200], R24 ;  /* 0xffee001814007844 */ /* 0x0003e80000000200 */
[----:B------:R1:W-:Y:S01]  /*a0f0*/  STSM.16.M88.4 [R21], R8 ;  /* 0x0000000815007844 */ /* 0x0003e20000000200 */
[----:B------:R-:W-:Y:S01]  /*a100*/  @!PT LDS RZ, [RZ] ;  /* 0x00000000fffff984 */ /* 0x000fe20000000800 */
[----:B------:R-:W-:Y:S01]  /*a110*/  @!PT LDS RZ, [RZ] ;  /* 0x00000000fffff984 */ /* 0x000fe20000000800 */
[----:B------:R-:W-:Y:S01]  /*a120*/  @!PT LDS RZ, [RZ] ;  /* 0x00000000fffff984 */ /* 0x000fe20000000800 */
[----:B------:R-:W-:Y:S01]  /*a130*/  @!PT LDS RZ, [RZ] ;  /* 0x00000000fffff984 */ /* 0x000fe20000000800 */
[----:B------:R2:W-:Y:S06]  /*a140*/  MEMBAR.ALL.CTA ;  /* 0x0000000000007992 */ /* 0x0005ec0000008000 */
[----:B--2---:R-:W2:Y:S02]  /*a150*/  FENCE.VIEW.ASYNC.S ;  /* 0x00000000000073c6 */ /* 0x004ea40000000000 */
[----:B--2---:R-:W-:Y:S06]  /*a160*/  BAR.SYNC.DEFER_BLOCKING 0x1, 0x80 ;  /* 0x0042000000007b1d */ /* 0x004fec0000010000 */
[----:B------:R-:W-:Y:S05]  /*a170*/  @P1 BRA `(.L_x_66) ;  /* 0x0000000000281947 */ /* 0x000fea0003800000 */
[----:B------:R-:W-:Y:S01]  /*a180*/  S2UR UR44, SR_CTAID.Z ;  /* 0x00000000002c79c3 */ /* 0x000fe20000002700 */
[----:B------:R-:W-:Y:S01]  /*a190*/  R2UR UR40, R18 ;  /* 0x00000000122872ca */ /* 0x000fe200000e0000 */
[----:B------:R-:W-:Y:S01]  /*a1a0*/  ULDC.64 UR4, c[0x0][0x198] ;  /* 0x0000660000047ab9 */ /* 0x000fe20000000a00 */
[----:B------:R-:W-:Y:S01]  /*a1b0*/  UMOV UR41, URZ ;  /* 0x0000003f00297c82 */ /* 0x000fe20008000000 */
[----:B------:R-:W-:-:S04]  /*a1c0*/  UIADD3 UR4, UP0, UR4, 0x670, URZ ;  /* 0x0000067004047890 */ /* 0x000fc8000ff1e03f */
[----:B------:R-:W2:Y:S01]  /*a1d0*/  S2UR UR43, SR_CTAID.Y ;  /* 0x00000000002b79c3 */ /* 0x000ea20000002600 */
[----:B------:R-:W-:-:S05]  /*a1e0*/  UIADD3.X UR5, URZ, UR5, URZ, UP0, !UPT ;  /* 0x000000053f057290 */ /* 0x000fca00087fe43f */
[----:B------:R-:W-:-:S09]  /*a1f0*/  UIADD3 UR40, UR40, -0x1200, URZ ;  /* 0xffffee0028287890 */ /* 0x000fd2000fffe03f */
[----:B--2---:R2:W-:Y:S02]  /*a200*/  UTMASTG.4D [UR40], [UR4] ;  /* 0x00000028040073b5 */ /* 0x0045e40008018000 */
[----:B--2---:R0:W-:Y:S02]  /*a210*/  UTMACMDFLUSH ;  /* 0x00000000000079b7 */ /* 0x0041e40000000000 */
.L_x_66:
[----:B------:R-:W-:Y:S05]  /*a220*/  BSYNC B0 ;  /* 0x0000000000007941 */ /* 0x000fea0003800000 */
.L_x_65:
[----:B------:R-:W-:Y:S01]  /*a230*/  UIADD3 UR36, UR36, -0x1, URZ ;  /* 0xffffffff24247890 */ /* 0x000fe2000fffe03f */
[----:B------:R-:W-:-:S04]  /*a240*/  DEPBAR.LE SB0, 0x0 ;  /* 0x000080000000791a */ /* 0x000fc80000000000 */
[----:B------:R-:W-:-:S04]  /*a250*/  USHF.L.U32 UR4, UR36, 0x3, URZ ;  /* 0x0000000324047899 */ /* 0x000fc8000800063f */
[----:B------:R-:W-:-:S04]  /*a260*/  ULOP3.LUT UR4, UR4, 0x8, URZ, 0xe2, !UPT ;  /* 0x0000000804047892 */ /* 0x000fc8000f8ee23f */
[----:B------:R-:W-:-:S06]  /*a270*/  ULOP3.LUT UR4, UR4, 0x18, URZ, 0x3c, !UPT ;  /* 0x0000001804047892 */ /* 0x000fcc000f8e3c3f */
[----:B------:R-:W-:-:S04]  /*a280*/  IMAD.U32 R0, RZ, RZ, UR4 ;  /* 0x00000004ff007e24 */ /* 0x000fc8000f8e00ff */
[----:B------:R-:W-:Y:S01]  /*a290*/  SYNCS.ARRIVE.TRANS64.A1T0 RZ, [R0+UR37+0xc090], RZ ;  /* 0x00c090ff00ff79a7 */ /* 0x000fe20008100025 */
[----:B------:R-:W-:Y:S05]  /*a2a0*/  EXIT ;  /* 0x000000000000794d */ /* 0x000fea0003800000 */
.L_x_6:
[----:B------:R-:W-:-:S08]  /*a2b0*/  UISETP.NE.AND UP0, UPT, UR10, 0x1, UPT ;  /* 0x000000010a00788c */ /* 0x000fd0000bf05270 */
[----:B------:R-:W1:-:S00]  /*a2c0*/  USETMAXREG.DEALLOC.CTAPOOL 0x18 ;  /* 0x00000018000079c8 */ /* 0x000e4000080e0500 */
[----:B------:R-:W-:-:S13]  /*a2d0*/  PLOP3.LUT P0, PT, PT, PT, UP0, 0x80, 0x0 ;  /* 0x000000000000781c */ /* 0x000fda0003f0f008 */
[----:B------:R-:W-:Y:S05]  /*a2e0*/  @P0 EXIT ;  /* 0x000000000000094d */ /* 0x000fea0003800000 */
[----:B------:R-:W2:Y:S01]  /*a2f0*/  S2UR UR11, SR_CTAID.X ;  /* 0x00000000000b79c3 */ /* 0x000ea20000002500 */
[----:B------:R-:W-:Y:S01]  /*a300*/  ELECT P3, URZ, PT ;  /* 0x00000000003f782f */ /* 0x000fe20003860000 */
[----:B------:R-:W-:Y:S01]  /*a310*/  BSSY B0, `(.L_x_67) ;  /* 0x0000029000007945 */ /* 0x000fe20003800000 */
[----:B-1----:R-:W-:Y:S01]  /*a320*/  MOV R2, RZ ;  /* 0x000000ff00027202 */ /* 0x002fe20000000f00 */
[----:B------:R-:W-:Y:S01]  /*a330*/  IMAD.MOV.U32 R8, RZ, RZ, RZ ;  /* 0x000000ffff087224 */ /* 0x000fe200078e00ff */
[----:B------:R-:W-:-:S03]  /*a340*/  MOV R4, RZ ;  /* 0x000000ff00047202 */ /* 0x000fc60000000f00 */
[----:B------:R-:W1:Y:S08]  /*a350*/  S2UR UR20, SR_CTAID.Y ;  /* 0x00000000001479c3 */ /* 0x000e700000002600 */
[----:B------:R-:W3:Y:S01]  /*a360*/  S2UR UR21, SR_CTAID.Z ;  /* 0x00000000001579c3 */ /* 0x000ee20000002700 */
[----:B--2---:R-:W-:Y:S01]  /*a370*/  USHF.L.U32 UR11, UR11, 0x7, URZ ;  /* 0x000000070b0b7899 */ /* 0x004fe2000800063f */
[----:B------:R-:W-:Y:S11]  /*a380*/  @!P3 BRA `(.L_x_68) ;  /* 0x000000000084b947 */ /* 0x000ff60003800000 */
[----:B------:R-:W2:Y:S01]  /*a390*/  S2R R4, SR_CgaCtaId ;  /* 0x0000000000047919 */ /* 0x000ea20000008800 */
[----:B------:R-:W-:Y:S01]  /*a3a0*/  MOV R3, 0x400 ;  /* 0x0000040000037802 */ /* 0x000fe20000000f00 */
[----:B------:R-:W-:-:S03]  /*a3b0*/  IMAD.MOV.U32 R5, RZ, RZ, 0x1 ;  /* 0x00000001ff057424 */ /* 0x000fc600078e00ff */
[----:B--2---:R-:W-:Y:S02]  /*a3c0*/  LEA R4, R4, R3, 0x18 ;  /* 0x0000000304047211 */ /* 0x004fe400078ec0ff */
[----:B------:R-:W-:-:S04]  /*a3d0*/  SHF.L.U32 R3, R5, 0x1f, RZ ;  /* 0x0000001f05037819 */ /* 0x000fc800000006ff */
[----:B------:R-:W2:Y:S02]  /*a3e0*/  SYNCS.PHASECHK.TRANS64.TRYWAIT P0, [R4+URZ+0xc060], R3 ;  /* 0x00c06003040075a7 */ /* 0x000ea4000800017f */
[----:B--2---:R-:W-:Y:S05]  /*a3f0*/  @!P0 BRA `(.L_x_69) ;  /* 0x0000001000908947 */ /* 0x004fea0003800000 */
.L_x_106:
[----:B------:R-:W-:Y:S01]  /*a400*/  ULOP3.LUT UR4, UR6, 0x2, URZ, 0xfc, !UPT ;  /* 0x0000000206047892 */ /* 0x000fe2000f8efc3f */
[----:B--2---:R-:W-:-:S03]  /*a410*/  @P2 MOV R3, 0x1000 ;  /* 0x0000100000032802 */ /* 0x004fc60000000f00 */
[----:B------:R-:W-:Y:S01]  /*a420*/  UPRMT UR4, UR4, 0x9910, URZ ;  /* 0x0000991004047896 */ /* 0x000fe2000800003f */
[----:B------:R2:W-:Y:S03]  /*a430*/  @P2 SYNCS.ARRIVE.TRANS64 RZ, [R4+URZ+0xc050], R3 ;  /* 0x00c0500304ff29a7 */ /* 0x0005e6000800003f */
[----:B------:R-:W-:-:S06]  /*a440*/  UISETP.NE.AND UP0, UPT, UR4, 0x2, UPT ;  /* 0x000000020400788c */ /* 0x000fcc000bf05270 */
[----:B------:R-:W-:-:S13]  /*a450*/  PLOP3.LUT P0, PT, PT, PT, UP0, 0x80, 0x0 ;  /* 0x000000000000781c */ /* 0x000fda0003f0f008 */
[----:B--2---:R-:W-:Y:S05]  /*a460*/  @P0 BRA `(.L_x_70) ;  /* 0x0000000000040947 */ /* 0x004fea0003800000 */
[----:B-1-3--:R-:W-:Y:S01]  /*a470*/  BPT.TRAP 0x1 ;  /* 0x000000040000795c */ /* 0x00afe20000300000 */
.L_x_70:
[----:B------:R-:W-:-:S04]  /*a480*/  LOP3.LUT P0, RZ, R0, 0x1f, RZ, 0xc0, !PT ;  /* 0x0000001f00ff7812 */ /* 0x000fc8000780c0ff */
[----:B------:R-:W-:-:S13]  /*a490*/  PLOP3.LUT P0, PT, P0, P2, PT, 0x2a, 0x0 ;  /* 0x000000000000781c */ /* 0x000fda0000704572 */
[----:B------:R-:W-:Y:S05]  /*a4a0*/  @P0 BRA `(.L_x_71) ;  /* 0x0000000000040947 */ /* 0x000fea0003800000 */
[----:B-1-3--:R-:W-:Y:S01]  /*a4b0*/  BPT.TRAP 0x1 ;  /* 0x000000040000795c */ /* 0x00afe20000300000 */
.L_x_71:
[----:B------:R-:W-:Y:S01]  /*a4c0*/  R2UR UR8, R4 ;  /* 0x00000000040872ca */ /* 0x000fe200000e0000 */
[----:B------:R-:W-:Y:S01]  /*a4d0*/  ULDC.64 UR4, c[0x0][0x198] ;  /* 0x0000660000047ab9 */ /* 0x000fe20000000a00 */
[----:B------:R-:W-:Y:S01]  /*a4e0*/  UMOV UR14, 0x0 ;  /* 0x00000000000e7882 */ /* 0x000fe20000000000 */
[----:B------:R-:W-:Y:S01]  /*a4f0*/  UIADD3 UR4, UP0, UR4, 0xf0, URZ ;  /* 0x000000f004047890 */ /* 0x000fe2000ff1e03f */
[----:B------:R-:W-:Y:S01]  /*a500*/  IMAD.MOV.U32 R4, RZ, RZ, 0x1 ;  /* 0x00000001ff047424 */ /* 0x000fe200078e00ff */
[----:B------:R-:W-:Y:S01]  /*a510*/  UMOV UR15, 0x10000000 ;  /* 0x10000000000f7882 */ /* 0x000fe20000000000 */
[----:B------:R-:W-:Y:S01]  /*a520*/  UMOV UR10, URZ ;  /* 0x0000003f000a7c82 */ /* 0x000fe20008000000 */
[----:B------:R-:W-:Y:S01]  /*a530*/  UIADD3.X UR5, URZ, UR5, URZ, UP0, !UPT ;  /* 0x000000053f057290 */ /* 0x000fe200087fe43f */
[----:B------:R-:W-:Y:S01]  /*a540*/  MOV R8, 0x40 ;  /* 0x0000004000087802 */ /* 0x000fe20000000f00 */
[----:B-1----:R-:W-:Y:S01]  /*a550*/  UMOV UR12, UR20 ;  /* 0x00000014000c7c82 */ /* 0x002fe20008000000 */
[----:B---3--:R-:W-:-:S03]  /*a560*/  UMOV UR13, UR21 ;  /* 0x00000015000d7c82 */ /* 0x008fc60008000000 */
[----:B------:R-:W-:-:S09]  /*a570*/  UIADD3 UR9, UR8, 0xc050, URZ ;  /* 0x0000c05008097890 */ /* 0x000fd2000fffe03f */
[----:B------:R2:W-:Y:S02]  /*a580*/  UTMALDG.4D [UR8], [UR4], desc[UR14] ;  /* 0x00000e08040075b4 */ /* 0x0005e40008019000 */
[----:B--2---:R-:W-:Y:S01]  /*a590*/  NOP ;  /* 0x0000000000007918 */ /* 0x004fe20000000000 */
.L_x_68:
[----:B-1-3--:R-:W-:Y:S05]  /*a5a0*/  BSYNC B0 ;  /* 0x0000000000007941 */ /* 0x00afea0003800000 */
.L_x_67:
[----:B------:R-:W1:Y:S01]  /*a5b0*/  LDC R3, c[0x0][0x28c] ;  /* 0x0000a300ff037b82 */ /* 0x000e620000000800 */
[----:B------:R-:W-:Y:S01]  /*a5c0*/  BSSY B0, `(.L_x_72) ;  /* 0x0000023000007945 */ /* 0x000fe20003800000 */
[----:B-1----:R-:W-:-:S13]  /*a5d0*/  ISETP.GT.AND P4, PT, R3, RZ, P3 ;  /* 0x000000ff0300720c */ /* 0x002fda0001f84270 */
[----:B------:R-:W-:Y:S05]  /*a5e0*/  @!P4 BRA `(.L_x_73) ;  /* 0x000000000080c947 */ /* 0x000fea0003800000 */
[----:B------:R-:W1:Y:S01]  /*a5f0*/  S2R R5, SR_CgaCtaId ;  /* 0x0000000000057919 */ /* 0x000e620000008800 */
[----:B------:R-:W-:-:S04]  /*a600*/  MOV R2, 0x400 ;  /* 0x0000040000027802 */ /* 0x000fc80000000f00 */
[----:B-1----:R-:W-:Y:S01]  /*a610*/  LEA R5, R5, R2, 0x18 ;  /* 0x0000000205057211 */ /* 0x002fe200078ec0ff */
[----:B------:R-:W-:-:S05]  /*a620*/  IMAD.MOV.U32 R2, RZ, RZ, 0x1 ;  /* 0x00000001ff027424 */ /* 0x000fca00078e00ff */
[----:B------:R-:W-:-:S04]  /*a630*/  SHF.L.U32 R2, R2, 0x1f, RZ ;  /* 0x0000001f02027819 */ /* 0x000fc800000006ff */
[----:B------:R-:W1:Y:S02]  /*a640*/  SYNCS.PHASECHK.TRANS64.TRYWAIT P0, [R5+URZ+0xc028], R2 ;  /* 0x00c02802050075a7 */ /* 0x000e64000800017f */
[----:B-1----:R-:W-:Y:S05]  /*a650*/  @!P0 BRA `(.L_x_74) ;  /* 0x00000010000c8947 */ /* 0x002fea0003800000 */
.L_x_107:
[----:B------:R-:W-:Y:S01]  /*a660*/  ULOP3.LUT UR4, UR6, 0x2, URZ, 0xfc, !UPT ;  /* 0x0000000206047892 */ /* 0x000fe2000f8efc3f */
[----:B-1----:R-:W-:-:S03]  /*a670*/  @P2 MOV R2, 0x2000 ;  /* 0x0000200000022802 */ /* 0x002fc60000000f00 */
[----:B------:R-:W-:Y:S01]  /*a680*/  UPRMT UR4, UR4, 0x9910, URZ ;  /* 0x0000991004047896 */ /* 0x000fe2000800003f */
[----:B------:R1:W-:Y:S03]  /*a690*/  @P2 SYNCS.ARRIVE.TRANS64 RZ, [R5+URZ+0xc000], R2 ;  /* 0x00c0000205ff29a7 */ /* 0x0003e6000800003f */
[----:B------:R-:W-:-:S06]  /*a6a0*/  UISETP.NE.AND UP0, UPT, UR4, 0x2, UPT ;  /* 0x000000020400788c */ /* 0x000fcc000bf05270 */
[----:B------:R-:W-:-:S13]  /*a6b0*/  PLOP3.LUT P0, PT, PT, PT, UP0, 0x80, 0x0 ;  /* 0x000000000000781c */ /* 0x000fda0003f0f008 */
[----:B-1----:R-:W-:Y:S05]  /*a6c0*/  @P0 BRA `(.L_x_75) ;  /* 0x0000000000040947 */ /* 0x002fea0003800000 */
[----:B------:R-:W-:Y:S01]  /*a6d0*/  BPT.TRAP 0x1 ;  /* 0x000000040000795c */ /* 0x000fe20000300000 */
.L_x_75:
[----:B------:R-:W-:-:S04]  /*a6e0*/  LOP3.LUT P0, RZ, R0, 0x1f, RZ, 0xc0, !PT ;  /* 0x0000001f00ff7812 */ /* 0x000fc8000780c0ff */
[----:B------:R-:W-:-:S13]  /*a6f0*/  PLOP3.LUT P0, PT, P0, P2, PT, 0x2a, 0x0 ;  /* 0x000000000000781c */ /* 0x000fda0000704572 */
[----:B------:R-:W-:Y:S05]  /*a700*/  @P0 BRA `(.L_x_76) ;  /* 0x0000000000040947 */ /* 0x000fea0003800000 */
[----:B------:R-:W-:Y:S01]  /*a710*/  BPT.TRAP 0x1 ;  /* 0x000000040000795c */ /* 0x000fe20000300000 */
.L_x_76:
        /* <DEDUP_REMOVED lines=8> */
[----:B------:R-:W-:-:S05]  /*a7a0*/  UMOV UR19, URZ ;  /* 0x0000003f00137c82 */ /* 0x000fca0008000000 */
[----:B------:R-:W-:Y:S02]  /*a7b0*/  UIADD3 UR16, UR17, 0x2000, URZ ;  /* 0x0000200011107890 */ /* 0x000fe4000fffe03f */
[----:B------:R-:W-:-:S09]  /*a7c0*/  UIADD3 UR17, UR17, 0xc000, URZ ;  /* 0x0000c00011117890 */ /* 0x000fd2000fffe03f */
[----:B------:R1:W-:Y:S02]  /*a7d0*/  UTMALDG.4D [UR16], [UR4], desc[UR8] ;  /* 0x00000810040075b4 */ /* 0x0003e40008019000 */
[----:B-1----:R-:W-:Y:S01]  /*a7e0*/  NOP ;  /* 0x0000000000007918 */ /* 0x002fe20000000000 */
.L_x_73:
[----:B------:R-:W-:Y:S05]  /*a7f0*/  BSYNC B0 ;  /* 0x0000000000007941 */ /* 0x000fea0003800000 */
.L_x_72:
[----:B------:R-:W-:Y:S04]  /*a800*/  BSSY B0, `(.L_x_77) ;  /* 0x0000025000007945 */ /* 0x000fe80003800000 */
[----:B------:R-:W-:Y:S05]  /*a810*/  @!P3 BRA `(.L_x_78) ;  /* 0x00000000008cb947 */ /* 0x000fea0003800000 */
[----:B------:R-:W1:Y:S01]  /*a820*/  S2R R6, SR_CgaCtaId ;  /* 0x0000000000067919 */ /* 0x000e620000008800 */
[----:B------:R-:W-:-:S04]  /*a830*/  MOV R5, 0x400 ;  /* 0x0000040000057802 */ /* 0x000fc80000000f00 */
[----:B-1----:R-:W-:Y:S02]  /*a840*/  LEA R7, R6, R5, 0x18 ;  /* 0x0000000506077211 */ /* 0x002fe400078ec0ff */
[----:B------:R-:W-:-:S03]  /*a850*/  MOV R6, 0x1 ;  /* 0x0000000100067802 */ /* 0x000fc60000000f00 */
[----:B------:R-:W-:Y:S01]  /*a860*/  IMAD R5, R4, 0x8, R7 ;  /* 0x0000000804057824 */ /* 0x000fe200078e0207 */
[----:B------:R-:W-:-:S04]  /*a870*/  SHF.L.U32 R6, R6, 0x1f, RZ ;  /* 0x0000001f06067819 */ /* 0x000fc800000006ff */
[----:B------:R-:W1:Y:S02]  /*a880*/  SYNCS.PHASECHK.TRANS64.TRYWAIT P0, [R5+URZ+0xc060], R6 ;  /* 0x00c06006050075a7 */ /* 0x000e64000800017f */
[----:B-1----:R-:W-:Y:S05]  /*a890*/  @!P0 BRA `(.L_x_79) ;  /* 0x0000000c00908947 */ /* 0x002fea0003800000 */
.L_x_108:
        /* <DEDUP_REMOVED lines=8> */
.L_x_80:
[----:B------:R-:W-:-:S04]  /*a920*/  LOP3.LUT P0, RZ, R0, 0x1f, RZ, 0xc0, !PT ;  /* 0x0000001f00ff7812 */ /* 0x000fc8000780c0ff */
[----:B------:R-:W-:-:S13]  /*a930*/  PLOP3.LUT P0, PT, P0, P2, PT, 0x2a, 0x0 ;  /* 0x000000000000781c */ /* 0x000fda0000704572 */
[----:B------:R-:W-:Y:S05]  /*a940*/  @P0 BRA `(.L_x_81) ;  /* 0x0000000000040947 */ /* 0x000fea0003800000 */
[----:B------:R-:W-:Y:S01]  /*a950*/  BPT.TRAP 0x1 ;  /* 0x000000040000795c */ /* 0x000fe20000300000 */
.L_x_81:
[----:B------:R-:W-:Y:S01]  /*a960*/  R2UR UR16, R4 ;  /* 0x00000000041072ca */ /* 0x000fe200000e0000 */
[----:B------:R-:W-:Y:S01]  /*a970*/  ULDC.64 UR8, c[0x0][0x198] ;  /* 0x0000660000087ab9 */ /* 0x000fe20000000a00 */
[----:B------:R-:W-:Y:S01]  /*a980*/  R2UR UR4, R7 ;  /* 0x00000000070472ca */ /* 0x000fe200000e0000 */
[----:B------:R-:W-:Y:S01]  /*a990*/  UIADD3 UR8, UP0, UR8, 0xf0, URZ ;  /* 0x000000f008087890 */ /* 0x000fe2000ff1e03f */
[----:B------:R-:W-:Y:S01]  /*a9a0*/  R2UR UR19, R8 ;  /* 0x00000000081372ca */ /* 0x000fe200000e0000 */
[----:B------:R-:W-:Y:S01]  /*a9b0*/  UMOV UR5, 0x10000000 ;  /* 0x1000000000057882 */ /* 0x000fe20000000000 */
[----:B------:R-:W-:Y:S01]  /*a9c0*/  R2UR UR17, R5 ;  /* 0x00000000051172ca */ /* 0x000fe200000e0000 */
[----:B------:R-:W-:Y:S01]  /*a9d0*/  UIADD3.X UR9, URZ, UR9, URZ, UP0, !UPT ;  /* 0x000000093f097290 */ /* 0x000fe200087fe43f */
[----:B------:R-:W-:-:S07]  /*a9e0*/  UMOV UR18, URZ ;  /* 0x0000003f00127c82 */ /* 0x000fce0008000000 */
[----:B------:R-:W-:Y:S02]  /*a9f0*/  ULEA UR16, UR16, UR4, 0xc ;  /* 0x0000000410107291 */ /* 0x000fe4000f8e603f */
[----:B------:R-:W-:Y:S02]  /*aa00*/  UIADD3 UR19, UR11, UR19, URZ ;  /* 0x000000130b137290 */ /* 0x000fe4000fffe03f */
[----:B------:R-:W-:Y:S01]  /*aa10*/  UIADD3 UR17, UR17, 0xc050, URZ ;  /* 0x0000c05011117890 */ /* 0x000fe2000fffe03f */
[----:B------:R-:W-:-:S08]  /*aa20*/  UMOV UR4, 0x0 ;  /* 0x0000000000047882 */ /* 0x000fd00000000000 */
[----:B------:R1:W-:Y:S02]  /*aa30*/  UTMALDG.4D [UR16], [UR8], desc[UR4] ;  /* 0x00000410080075b4 */ /* 0x0003e40008019000 */
[----:B-1----:R-:W-:Y:S01]  /*aa40*/  NOP ;  /* 0x0000000000007918 */ /* 0x002fe20000000000 */
.L_x_78:
[----:B------:R-:W-:Y:S05]  /*aa50*/  BSYNC B0 ;  /* 0x0000000000007941 */ /* 0x000fea0003800000 */
.L_x_77:
[----:B------:R-:W-:Y:S01]  /*aa60*/  BSSY B0, `(.L_x_82) ;  /* 0x0000027000007945 */ /* 0x000fe20003800000 */
[----:B------:R-:W-:-:S03]  /*aa70*/  IMAD.MOV.U32 R8, RZ, RZ, RZ ;  /* 0x000000ffff087224 */ /* 0x000fc600078e00ff */
[----:B------:R-:W-:Y:S05]  /*aa80*/  @!P4 BRA `(.L_x_83) ;  /* 0x000000000090c947 */ /* 0x000fea0003800000 */
[----:B------:R-:W1:Y:S01]  /*aa90*/  S2R R5, SR_CgaCtaId ;  /* 0x0000000000057919 */ /* 0x000e620000008800 */
[----:B------:R-:W-:Y:S02]  /*aaa0*/  MOV R4, 0x400 ;  /* 0x0000040000047802 */ /* 0x000fe40000000f00 */
[----:B------:R-:W-:-:S04]  /*aab0*/  MOV R7, 0x1 ;  /* 0x0000000100077802 */ /* 0x000fc80000000f00 */
[----:B------:R-:W-:Y:S02]  /*aac0*/  SHF.L.U32 R7, R7, 0x1f, RZ ;  /* 0x0000001f07077819 */ /* 0x000fe400000006ff */
[----:B-1----:R-:W-:-:S05]  /*aad0*/  LEA R5, R5, R4, 0x18 ;  /* 0x0000000405057211 */ /* 0x002fca00078ec0ff */
[----:B------:R-:W-:-:S04]  /*aae0*/  IMAD R4, R2, 0x8, R5 ;  /* 0x0000000802047824 */ /* 0x000fc800078e0205 */
[----:B------:R-:W1:Y:S02]  /*aaf0*/  SYNCS.PHASECHK.TRANS64.TRYWAIT P0, [R4+URZ+0xc028], R7 ;  /* 0x00c02807040075a7 */ /* 0x000e64000800017f */
[----:B-1----:R-:W-:Y:S05]  /*ab00*/  @!P0 BRA `(.L_x_84) ;  /* 0x0000000c00088947 */ /* 0x002fea0003800000 */
.L_x_109:
        /* <DEDUP_REMOVED lines=8> */
.L_x_85:
[----:B------:R-:W-:-:S04]  /*ab90*/  LOP3.LUT P0, RZ, R0, 0x1f, RZ, 0xc0, !PT ;  /* 0x0000001f00ff7812 */ /* 0x000fc8000780c0ff */
[----:B------:R-:W-:-:S13]  /*aba0*/  PLOP3.LUT P0, PT, P0, P2, PT, 0x2a, 0x0 ;  /* 0x000000000000781c */ /* 0x000fda0000704572 */
[----:B------:R-:W-:Y:S05]  /*abb0*/  @P0 BRA `(.L_x_86) ;  /* 0x0000000000040947 */ /* 0x000fea0003800000 */
[----:B------:R-:W-:Y:S01]  /*abc0*/  BPT.TRAP 0x1 ;  /* 0x000000040000795c */ /* 0x000fe20000300000 */
.L_x_86:
[----:B------:R-:W-:Y:S01]  /*abd0*/  IMAD R5, R2, 0x2000, R5 ;  /* 0x0000200002057824 */ /* 0x000fe200078e0205 */
[----:B------:R-:W-:Y:S01]  /*abe0*/  R2UR UR17, R4 ;  /* 0x00000000041172ca */ /* 0x000fe200000e0000 */
[----:B------:R-:W-:Y:S01]  /*abf0*/  ULDC.64 UR4, c[0x0][0x198] ;  /* 0x0000660000047ab9 */ /* 0x000fe20000000a00 */
[----:B------:R-:W-:Y:S01]  /*ac00*/  UMOV UR8, 0x0 ;  /* 0x0000000000087882 */ /* 0x000fe20000000000 */
[----:B------:R-:W-:Y:S01]  /*ac10*/  UIADD3 UR4, UP0, UR4, 0x2f0, URZ ;  /* 0x000002f004047890 */ /* 0x000fe2000ff1e03f */
[----:B------:R-:W-:Y:S01]  /*ac20*/  R2UR UR16, R5 ;  /* 0x00000000051072ca */ /* 0x000fe200000e0000 */
[----:B------:R-:W-:Y:S01]  /*ac30*/  UMOV UR9, 0x10000000 ;  /* 0x1000000000097882 */ /* 0x000fe20000000000 */
[----:B------:R-:W-:Y:S01]  /*ac40*/  UMOV UR18, URZ ;  /* 0x0000003f00127c82 */ /* 0x000fe20008000000 */
[----:B------:R-:W-:Y:S01]  /*ac50*/  UIADD3.X UR5, URZ, UR5, URZ, UP0, !UPT ;  /* 0x000000053f057290 */ /* 0x000fe200087fe43f */
[----:B------:R-:W-:Y:S01]  /*ac60*/  IADD3 R2, R2, 0x1, RZ ;  /* 0x0000000102027810 */ /* 0x000fe20007ffe0ff */
[----:B------:R-:W-:Y:S01]  /*ac70*/  UMOV UR19, URZ ;  /* 0x0000003f00137c82 */ /* 0x000fe20008000000 */
[----:B------:R-:W-:-:S03]  /*ac80*/  IMAD.MOV.U32 R8, RZ, RZ, 0x1 ;  /* 0x00000001ff087424 */ /* 0x000fc600078e00ff */
[----:B------:R-:W-:-:S04]  /*ac90*/  UIADD3 UR17, UR17, 0xc000, URZ ;  /* 0x0000c00011117890 */ /* 0x000fc8000fffe03f */
[----:B------:R-:W-:-:S09]  /*aca0*/  UIADD3 UR16, UR16, 0x2000, URZ ;  /* 0x0000200010107890 */ /* 0x000fd2000fffe03f */
[----:B------:R1:W-:Y:S02]  /*acb0*/  UTMALDG.4D [UR16], [UR4], desc[UR8] ;  /* 0x00000810040075b4 */ /* 0x0003e40008019000 */
[----:B-1----:R-:W-:Y:S01]  /*acc0*/  NOP ;  /* 0x0000000000007918 */ /* 0x002fe20000000000 */
.L_x_83:
[----:B------:R-:W-:Y:S05]  /*acd0*/  BSYNC B0 ;  /* 0x0000000000007941 */ /* 0x000fea0003800000 */
.L_x_82:
[----:B------:R-:W-:-:S13]  /*ace0*/  ISETP.GE.AND P0, PT, R3, 0x81, PT ;  /* 0x000000810300780c */ /* 0x000fda0003f06270 */
[----:B------:R-:W-:Y:S05]  /*acf0*/  @!P0 EXIT ;  /* 0x000000000000894d */ /* 0x000fea0003800000 */
[----:B------:R-:W-:Y:S01]  /*ad00*/  IADD3 R3, R3, 0x7f, RZ ;  /* 0x0000007f03037810 */ /* 0x000fe20007ffe0ff */
[----:B------:R-:W-:Y:S01]  /*ad10*/  BSSY B0, `(.L_x_87) ;  /* 0x000005b000007945 */ /* 0x000fe20003800000 */
[----:B------:R-:W-:Y:S02]  /*ad20*/  LOP3.LUT P0, RZ, R0, 0x1f, RZ, 0xc0, !PT ;  /* 0x0000001f00ff7812 */ /* 0x000fe4000780c0ff */
[----:B------:R-:W-:Y:S02]  /*ad30*/  SHF.R.S32.HI R0, RZ, 0x1f, R3 ;  /* 0x0000001fff007819 */ /* 0x000fe40000011403 */
[----:B------:R-:W-:Y:S02]  /*ad40*/  PLOP3.LUT P0, PT, P0, P2, PT, 0x2a, 0x0 ;  /* 0x000000000000781c */ /* 0x000fe40000704572 */
[----:B------:R-:W-:Y:S01]  /*ad50*/  LEA.HI R0, R0, R3, RZ, 0x7 ;  /* 0x0000000300007211 */ /* 0x000fe200078f38ff */
[----:B------:R-:W-:-:S03]  /*ad60*/  IMAD.U32 R3, RZ, RZ, UR6 ;  /* 0x00000006ff037e24 */ /* 0x000fc6000f8e00ff */
[----:B------:R-:W-:Y:S02]  /*ad70*/  SHF.R.S32.HI R4, RZ, 0x7, R0 ;  /* 0x00000007ff047819 */ /* 0x000fe40000011400 */
[----:B------:R-:W-:Y:S01]  /*ad80*/  LOP3.LUT R0, R3, 0x2, RZ, 0xfc, !PT ;  /* 0x0000000203007812 */ /* 0x000fe200078efcff */
[----:B------:R-:W-:Y:S01]  /*ad90*/  IMAD.MOV.U32 R3, RZ, RZ, 0x1 ;  /* 0x00000001ff037424 */ /* 0x000fe200078e00ff */
[----:B------:R-:W-:-:S07]  /*ada0*/  SHF.L.U32 R4, R4, 0x1, RZ ;  /* 0x0000000104047819 */ /* 0x000fce00000006ff */
.L_x_98:
[----:B------:R-:W-:Y:S04]  /*adb0*/  BSSY B1, `(.L_x_88) ;  /* 0x0000025000017945 */ /* 0x000fe80003800000 */
[----:B------:R-:W-:Y:S05]  /*adc0*/  @!P3 BRA `(.L_x_89) ;  /* 0x00000000008cb947 */ /* 0x000fea0003800000 */
[----:B------:R-:W1:Y:S01]  /*add0*/  S2R R6, SR_CgaCtaId ;  /* 0x0000000000067919 */ /* 0x000e620000008800 */
[----:B------:R-:W-:-:S04]  /*ade0*/  MOV R5, 0x400 ;  /* 0x0000040000057802 */ /* 0x000fc80000000f00 */
[----:B-1----:R-:W-:Y:S02]  /*adf0*/  LEA R7, R6, R5, 0x18 ;  /* 0x0000000506077211 */ /* 0x002fe400078ec0ff */
[----:B------:R-:W-:Y:S02]  /*ae00*/  SHF.L.U32 R5, R3, 0x1f, RZ ;  /* 0x0000001f03057819 */ /* 0x000fe400000006ff */
[----:B------:R-:W-:-:S04]  /*ae10*/  LEA R6, R2, R7, 0x3 ;  /* 0x0000000702067211 */ /* 0x000fc800078e18ff */
[----:B------:R-:W1:Y:S02]  /*ae20*/  SYNCS.PHASECHK.TRANS64.TRYWAIT P4, [R6+URZ+0xc028], R5 ;  /* 0x00c02805060075a7 */ /* 0x000e64000808017f */
[----:B-1----:R-:W-:Y:S05]  /*ae30*/  @!P4 BRA `(.L_x_90) ;  /* 0x000000080050c947 */ /* 0x002fea0003800000 */
.L_x_110:
[----:B-1----:R-:W-:-:S04]  /*ae40*/  @P2 IMAD.MOV.U32 R5, RZ, RZ, 0x2000 ;  /* 0x00002000ff052424 */ /* 0x002fc800078e00ff */
[----:B------:R1:W-:Y:S02]  /*ae50*/  @P2 SYNCS.ARRIVE.TRANS64 RZ, [R6+URZ+0xc000], R5 ;  /* 0x00c0000506ff29a7 */ /* 0x0003e4000800003f */
[----:B-1----:R-:W-:-:S04]  /*ae60*/  PRMT R5, R0, 0x9910, RZ ;  /* 0x0000991000057816 */ /* 0x002fc800000000ff */
[----:B------:R-:W-:-:S13]  /*ae70*/  ISETP.NE.AND P4, PT, R5, 0x2, PT ;  /* 0x000000020500780c */ /* 0x000fda0003f85270 */
[----:B------:R-:W-:Y:S05]  /*ae80*/  @P4 BRA `(.L_x_91) ;  /* 0x0000000000044947 */ /* 0x000fea0003800000 */
[----:B------:R-:W-:Y:S01]  /*ae90*/  BPT.TRAP 0x1 ;  /* 0x000000040000795c */ /* 0x000fe20000300000 */
.L_x_91:
[----:B------:R-:W-:Y:S05]  /*aea0*/  @P0 BRA `(.L_x_92) ;  /* 0x0000000000040947 */ /* 0x000fea0003800000 */
[----:B------:R-:W-:Y:S01]  /*aeb0*/  BPT.TRAP 0x1 ;  /* 0x000000040000795c */ /* 0x000fe20000300000 */
.L_x_92:
[----:B------:R-:W-:Y:S01]  /*aec0*/  LEA R7, R2, R7, 0xd ;  /* 0x0000000702077211 */ /* 0x000fe200078e68ff */
[----:B------:R-:W-:Y:S01]  /*aed0*/  ULDC.64 UR4, c[0x0][0x198] ;  /* 0x0000660000047ab9 */ /* 0x000fe20000000a00 */
[----:B------:R-:W-:Y:S01]  /*aee0*/  R2UR UR17, R6 ;  /* 0x00000000061172ca */ /* 0x000fe200000e0000 */
[----:B------:R-:W-:Y:S01]  /*aef0*/  UIADD3 UR4, UP0, UR4, 0x1f0, URZ ;  /* 0x000001f004047890 */ /* 0x000fe2000ff1e03f */
[----:B------:R-:W-:Y:S01]  /*af00*/  R2UR UR16, R7 ;  /* 0x00000000071072ca */ /* 0x000fe200000e0000 */
[----:B------:R-:W-:Y:S01]  /*af10*/  UMOV UR8, 0x0 ;  /* 0x0000000000087882 */ /* 0x000fe20000000000 */
[----:B------:R-:W-:Y:S01]  /*af20*/  R2UR UR19, R8 ;  /* 0x00000000081372ca */ /* 0x000fe200000e0000 */
[----:B------:R-:W-:Y:S01]  /*af30*/  UIADD3.X UR5, URZ, UR5, URZ, UP0, !UPT ;  /* 0x000000053f057290 */ /* 0x000fe200087fe43f */
[----:B------:R-:W-:Y:S01]  /*af40*/  VIADD R5, R2, 0x1 ;  /* 0x0000000102057836 */ /* 0x000fe20000000000 */
[----:B------:R-:W-:Y:S01]  /*af50*/  UMOV UR9, 0x10000000 ;  /* 0x1000000000097882 */ /* 0x000fe20000000000 */
[----:B------:R-:W-:-:S03]  /*af60*/  UMOV UR18, URZ ;  /* 0x0000003f00127c82 */ /* 0x000fc60008000000 */
[----:B------:R-:W-:Y:S02]  /*af70*/  ISETP.NE.AND P4, PT, R5, 0x5, PT ;  /* 0x000000050500780c */ /* 0x000fe40003f85270 */
[----:B------:R-:W-:Y:S02]  /*af80*/  UIADD3 UR17, UR17, 0xc000, URZ ;  /* 0x0000c00011117890 */ /* 0x000fe4000fffe03f */
[----:B------:R-:W-:Y:S01]  /*af90*/  UIADD3 UR16, UR16, 0x2000, URZ ;  /* 0x0000200010107890 */ /* 0x000fe2000fffe03f */
[----:B------:R-:W-:Y:S01]  /*afa0*/  SEL R2, RZ, 0x1, P4 ;  /* 0x00000001ff027807 */ /* 0x000fe20002000000 */
[----:B------:R-:W-:-:S03]  /*afb0*/  USHF.L.U32 UR19, UR19, 0x7, URZ ;  /* 0x0000000713137899 */ /* 0x000fc6000800063f */
[----:B------:R-:W-:Y:S02]  /*afc0*/  LOP3.LUT R3, R3, R2, RZ, 0x3c, !PT ;  /* 0x0000000203037212 */ /* 0x000fe400078e3cff */
[----:B------:R-:W-:-:S04]  /*afd0*/  SEL R2, R5, RZ, P4 ;  /* 0x000000ff05027207 */ /* 0x000fc80002000000 */
[----:B------:R1:W-:Y:S02]  /*afe0*/  UTMALDG.4D [UR16], [UR4], desc[UR8] ;  /* 0x00000810040075b4 */ /* 0x0003e40008019000 */
[----:B-1----:R-:W-:Y:S01]  /*aff0*/  NOP ;  /* 0x0000000000007918 */ /* 0x002fe20000000000 */
.L_x_89:
[----:B------:R-:W-:Y:S05]  /*b000*/  BSYNC B1 ;  /* 0x0000000000017941 */ /* 0x000fea0003800000 */
.L_x_88:
[----:B------:R-:W-:Y:S01]  /*b010*/  ISETP.LT.OR P4, PT, R4, 0x4, !P3 ;  /* 0x000000040400780c */ /* 0x000fe20005f81670 */
[----:B------:R-:W-:-:S12]  /*b020*/  BSSY B1, `(.L_x_93) ;  /* 0x0000026000017945 */ /* 0x000fd80003800000 */
[----:B------:R-:W-:Y:S05]  /*b030*/  @P4 BRA `(.L_x_94) ;  /* 0x0000000000904947 */ /* 0x000fea0003800000 */
[----:B------:R-:W1:Y:S01]  /*b040*/  S2R R6, SR_CgaCtaId ;  /* 0x0000000000067919 */ /* 0x000e620000008800 */
[----:B------:R-:W-:Y:S02]  /*b050*/  MOV R5, 0x400 ;  /* 0x0000040000057802 */ /* 0x000fe40000000f00 */
[----:B------:R-:W-:Y:S02]  /*b060*/  SHF.L.U32 R7, R3, 0x1f, RZ ;  /* 0x0000001f03077819 */ /* 0x000fe400000006ff */
[----:B-1----:R-:W-:-:S04]  /*b070*/  LEA R5, R6, R5, 0x18 ;  /* 0x0000000506057211 */ /* 0x002fc800078ec0ff */
[----:B------:R-:W-:-:S04]  /*b080*/  LEA R6, R2, R5, 0x3 ;  /* 0x0000000502067211 */ /* 0x000fc800078e18ff */
[----:B------:R-:W1:Y:S02]  /*b090*/  SYNCS.PHASECHK.TRANS64.TRYWAIT P4, [R6+URZ+0xc028], R7 ;  /* 0x00c02807060075a7 */ /* 0x000e64000808017f */
[----:B-1----:R-:W-:Y:S05]  /*b0a0*/  @!P4 BRA `(.L_x_95) ;  /* 0x0000000400c8c947 */ /* 0x002fea0003800000 */
.L_x_111:
[----:B-1----:R-:W-:-:S04]  /*b0b0*/  @P1 IMAD.MOV.U32 R7, RZ, RZ, 0x2000 ;  /* 0x00002000ff071424 */ /* 0x002fc800078e00ff */
[----:B------:R1:W-:Y:S02]  /*b0c0*/  @P1 SYNCS.ARRIVE.TRANS64 RZ, [R6+URZ+0xc000], R7 ;  /* 0x00c0000706ff19a7 */ /* 0x0003e4000800003f */
[----:B-1----:R-:W-:-:S04]  /*b0d0*/  PRMT R7, R0, 0x9910, RZ ;  /* 0x0000991000077816 */ /* 0x002fc800000000ff */
[----:B------:R-:W-:-:S13]  /*b0e0*/  ISETP.NE.AND P4, PT, R7, 0x2, PT ;  /* 0x000000020700780c */ /* 0x000fda0003f85270 */
[----:B------:R-:W-:Y:S05]  /*b0f0*/  @P4 BRA `(.L_x_96) ;  /* 0x0000000000044947 */ /* 0x000fea0003800000 */
[----:B------:R-:W-:Y:S01]  /*b100*/  BPT.TRAP 0x1 ;  /* 0x000000040000795c */ /* 0x000fe20000300000 */
.L_x_96:
[----:B------:R-:W-:Y:S05]  /*b110*/  @P0 BRA `(.L_x_97) ;  /* 0x0000000000040947 */ /* 0x000fea0003800000 */
[----:B------:R-:W-:Y:S01]  /*b120*/  BPT.TRAP 0x1 ;  /* 0x000000040000795c */ /* 0x000fe20000300000 */
.L_x_97:
        /* <DEDUP_REMOVED lines=10> */
[----:B------:R-:W-:Y:S01]  /*b1d0*/  UMOV UR18, URZ ;  /* 0x0000003f00127c82 */ /* 0x000fe20008000000 */
[----:B------:R-:W-:-:S02]  /*b1e0*/  IADD3 R8, R8, 0x1, RZ ;  /* 0x0000000108087810 */ /* 0x000fc40007ffe0ff */
[C---:B------:R-:W-:Y:S02]  /*b1f0*/  ISETP.NE.AND P4, PT, R2.reuse, 0x5, PT ;  /* 0x000000050200780c */ /* 0x040fe40003f85270 */
[----:B------:R-:W-:Y:S02]  /*b200*/  UIADD3 UR17, UR17, 0xc000, URZ ;  /* 0x0000c00011117890 */ /* 0x000fe4000fffe03f */
[----:B------:R-:W-:Y:S01]  /*b210*/  UIADD3 UR16, UR16, 0x2000, URZ ;  /* 0x0000200010107890 */ /* 0x000fe2000fffe03f */
[----:B------:R-:W-:Y:S01]  /*b220*/  SEL R6, RZ, 0x1, P4 ;  /* 0x00000001ff067807 */ /* 0x000fe20002000000 */
[----:B------:R-:W-:Y:S01]  /*b230*/  USHF.L.U32 UR19, UR19, 0x7, URZ ;  /* 0x0000000713137899 */ /* 0x000fe2000800063f */
[----:B------:R-:W-:Y:S02]  /*b240*/  SEL R2, R2, RZ, P4 ;  /* 0x000000ff02027207 */ /* 0x000fe40002000000 */
[----:B------:R-:W-:-:S06]  /*b250*/  LOP3.LUT R3, R3, R6, RZ, 0x3c, !PT ;  /* 0x0000000603037212 */ /* 0x000fcc00078e3cff */
[----:B------:R1:W-:Y:S02]  /*b260*/  UTMALDG.4D [UR16], [UR4], desc[UR8] ;  /* 0x00000810040075b4 */ /* 0x0003e40008019000 */
[----:B-1----:R-:W-:Y:S01]  /*b270*/  NOP ;  /* 0x0000000000007918 */ /* 0x002fe20000000000 */
.L_x_94:
[----:B------:R-:W-:Y:S05]  /*b280*/  BSYNC B1 ;  /* 0x0000000000017941 */ /* 0x000fea0003800000 */
.L_x_93:
[C---:B------:R-:W-:Y:S01]  /*b290*/  ISETP.GT.AND P4, PT, R4.reuse, 0x4, PT ;  /* 0x000000040400780c */ /* 0x040fe20003f84270 */
[----:B------:R-:W-:-:S12]  /*b2a0*/  VIADD R4, R4, 0xfffffffe ;  /* 0xfffffffe04047836 */ /* 0x000fd80000000000 */
[----:B------:R-:W-:Y:S05]  /*b2b0*/  @P4 BRA `(.L_x_98) ;  /* 0xfffffff800bc4947 */ /* 0x000fea000383ffff */
[----:B------:R-:W-:Y:S05]  /*b2c0*/  BSYNC B0 ;  /* 0x0000000000007941 */ /* 0x000fea0003800000 */
.L_x_87:
[----:B------:R-:W-:Y:S05]  /*b2d0*/  EXIT ;  /* 0x000000000000794d */ /* 0x000fea0003800000 */
.L_x_15:
[----:B--2---:R-:W-:-:S04]  /*b2e0*/  MOV R5, UR8 ;  /* 0x0000000800057c02 */ /* 0x004fc80008000f00 */
[----:B------:R2:W3:Y:S03]  /*b2f0*/  SYNCS.PHASECHK.TRANS64.TRYWAIT P1, [R5+URZ+0xc050], R2 ;  /* 0x00c05002050075a7 */ /* 0x0004e6000802017f */
[----:B---3--:R-:W-:Y:S05]  /*b300*/  @!P1 NANOSLEEP.SYNCS 0x989680 ;  /* 0x009896800000995d */ /* 0x008fea0003900000 */
[----:B------:R-:W3:Y:S02]  /*b310*/  @!P1 SYNCS.PHASECHK.TRANS64 P1, [R5+URZ+0xc050], R2 ;  /* 0x00c05002050095a7 */ /* 0x000ee4000802007f */
[----:B---3--:R-:W-:Y:S05]  /*b320*/  @!P1 BRA `(.L_x_15) ;  /* 0xfffffffc00ec9947 */ /* 0x008fea000383ffff */
[----:B------:R-:W-:Y:S05]  /*b330*/  BRA `(.L_x_99) ;  /* 0xffffff5800947947 */ /* 0x000fea000383ffff */
.L_x_17:
[----:B---3--:R-:W-:-:S04]  /*b340*/  IMAD.U32 R0, RZ, RZ, UR37 ;  /* 0x00000025ff007e24 */ /* 0x008fc8000f8e00ff */
[----:B------:R3:W4:Y:S03]  /*b350*/  SYNCS.PHASECHK.TRANS64.TRYWAIT P1, [R0+URZ+0xc000], R7 ;  /* 0x00c00007000075a7 */ /* 0x000726000802017f */
[----:B----4-:R-:W-:Y:S05]  /*b360*/  @!P1 NANOSLEEP.SYNCS 0x989680 ;  /* 0x009896800000995d */ /* 0x010fea0003900000 */
[----:B------:R-:W4:Y:S02]  /*b370*/  @!P1 SYNCS.PHASECHK.TRANS64 P1, [R0+URZ+0xc000], R7 ;  /* 0x00c00007000095a7 */ /* 0x000f24000802007f */
[----:B----4-:R-:W-:Y:S05]  /*b380*/  @!P1 BRA `(.L_x_17) ;  /* 0xfffffffc00ec9947 */ /* 0x010fea000383ffff */
[----:B------:R-:W-:Y:S05]  /*b390*/  BRA `(.L_x_100) ;  /* 0xffffff5800947947 */ /* 0x000fea000383ffff */
.L_x_18:
[----:B--2---:R-:W-:-:S04]  /*b3a0*/  MOV R5, UR16 ;  /* 0x0000001000057c02 */ /* 0x004fc80008000f00 */
[----:B------:R2:W3:Y:S03]  /*b3b0*/  SYNCS.PHASECHK.TRANS64.TRYWAIT P1, [R5+URZ+-0x8], R0 ;  /* 0xfffff800050075a7 */ /* 0x0004e6000802017f */
[----:B---3--:R-:W-:Y:S05]  /*b3c0*/  @!P1 NANOSLEEP.SYNCS 0x989680 ;  /* 0x009896800000995d */ /* 0x008fea0003900000 */
[----:B------:R-:W3:Y:S02]  /*b3d0*/  @!P1 SYNCS.PHASECHK.TRANS64 P1, [R5+URZ+-0x8], R0 ;  /* 0xfffff800050095a7 */ /* 0x000ee4000802007f */
[----:B---3--:R-:W-:Y:S05]  /*b3e0*/  @!P1 BRA `(.L_x_18) ;  /* 0xfffffffc00ec9947 */ /* 0x008fea000383ffff */
[----:B------:R-:W-:Y:S05]  /*b3f0*/  BRA `(.L_x_101) ;  /* 0xffffff58009c7947 */ /* 0x000fea000383ffff */
.L_x_20:
[----:B-1----:R-:W-:-:S04]  /*b400*/  IMAD.U32 R8, RZ, RZ, UR37 ;  /* 0x00000025ff087e24 */ /* 0x002fc8000f8e00ff */
[----:B------:R1:W2:Y:S03]  /*b410*/  SYNCS.PHASECHK.TRANS64.TRYWAIT P1, [R8+URZ+0xc008], R7 ;  /* 0x00c00807080075a7 */ /* 0x0002a6000802017f */
[----:B--2---:R-:W-:Y:S05]  /*b420*/  @!P1 NANOSLEEP.SYNCS 0x989680 ;  /* 0x009896800000995d */ /* 0x004fea0003900000 */
[----:B------:R-:W2:Y:S02]  /*b430*/  @!P1 SYNCS.PHASECHK.TRANS64 P1, [R8+URZ+0xc008], R7 ;  /* 0x00c00807080095a7 */ /* 0x000ea4000802007f */
[----:B--2---:R-:W-:Y:S05]  /*b440*/  @!P1 BRA `(.L_x_20) ;  /* 0xfffffffc00ec9947 */ /* 0x004fea000383ffff */
[----:B------:R-:W-:Y:S05]  /*b450*/  BRA `(.L_x_102) ;  /* 0xffffff8000c47947 */ /* 0x000fea000383ffff */
.L_x_25:
[----:B-1----:R-:W-:-:S04]  /*b460*/  MOV R5, UR6 ;  /* 0x0000000600057c02 */ /* 0x002fc80008000f00 */
[----:B------:R1:W2:Y:S03]  /*b470*/  SYNCS.PHASECHK.TRANS64.TRYWAIT P2, [R5+URZ+0xc000], R4 ;  /* 0x00c00004050075a7 */ /* 0x0002a6000804017f */
[----:B--2---:R-:W-:Y:S05]  /*b480*/  @!P2 NANOSLEEP.SYNCS 0x989680 ;  /* 0x009896800000a95d */ /* 0x004fea0003900000 */
[----:B------:R-:W2:Y:S02]  /*b490*/  @!P2 SYNCS.PHASECHK.TRANS64 P2, [R5+URZ+0xc000], R4 ;  /* 0x00c000040500a5a7 */ /* 0x000ea4000804007f */
[----:B--2---:R-:W-:Y:S05]  /*b4a0*/  @!P2 BRA `(.L_x_25) ;  /* 0xfffffffc00eca947 */ /* 0x004fea000383ffff */
[----:B------:R-:W-:Y:S05]  /*b4b0*/  BRA `(.L_x_103) ;  /* 0xffffff8400cc7947 */ /* 0x000fea000383ffff */
.L_x_29:
[----:B-1----:R-:W-:-:S04]  /*b4c0*/  IMAD.U32 R8, RZ, RZ, UR6 ;  /* 0x00000006ff087e24 */ /* 0x002fc8000f8e00ff */
[----:B------:R1:W2:Y:S03]  /*b4d0*/  SYNCS.PHASECHK.TRANS64.TRYWAIT P2, [R8+URZ+0xc000], R11 ;  /* 0x00c0000b080075a7 */ /* 0x0002a6000804017f */
[----:B--2---:R-:W-:Y:S05]  /*b4e0*/  @!P2 NANOSLEEP.SYNCS 0x989680 ;  /* 0x009896800000a95d */ /* 0x004fea0003900000 */
[----:B------:R-:W2:Y:S02]  /*b4f0*/  @!P2 SYNCS.PHASECHK.TRANS64 P2, [R8+URZ+0xc000], R11 ;  /* 0x00c0000b0800a5a7 */ /* 0x000ea4000804007f */
[----:B--2---:R-:W-:Y:S05]  /*b500*/  @!P2 BRA `(.L_x_29) ;  /* 0xfffffffc00eca947 */ /* 0x004fea000383ffff */
[----:B------:R-:W-:Y:S05]  /*b510*/  BRA `(.L_x_28) ;  /* 0xffffffa8003c7947 */ /* 0x000fea000383ffff */
.L_x_37:
[----:B-1----:R-:W-:-:S04]  /*b520*/  MOV R5, UR6 ;  /* 0x0000000600057c02 */ /* 0x002fc80008000f00 */
[----:B------:R1:W2:Y:S03]  /*b530*/  SYNCS.PHASECHK.TRANS64.TRYWAIT P2, [R5+URZ+0xc000], R4 ;  /* 0x00c00004050075a7 */ /* 0x0002a6000804017f */
[----:B--2---:R-:W-:Y:S05]  /*b540*/  @!P2 NANOSLEEP.SYNCS 0x989680 ;  /* 0x009896800000a95d */ /* 0x004fea0003900000 */
[----:B------:R-:W2:Y:S02]  /*b550*/  @!P2 SYNCS.PHASECHK.TRANS64 P2, [R5+URZ+0xc000], R4 ;  /* 0x00c000040500a5a7 */ /* 0x000ea4000804007f */
[----:B--2---:R-:W-:Y:S05]  /*b560*/  @!P2 BRA `(.L_x_37) ;  /* 0xfffffffc00eca947 */ /* 0x004fea000383ffff */
[----:B------:R-:W-:Y:S05]  /*b570*/  BRA `(.L_x_104) ;  /* 0xffffffac007c7947 */ /* 0x000fea000383ffff */
.L_x_41:
[----:B-1----:R-:W-:-:S04]  /*b580*/  IMAD.U32 R8, RZ, RZ, UR6 ;  /* 0x00000006ff087e24 */ /* 0x002fc8000f8e00ff */
[----:B------:R1:W2:Y:S03]  /*b590*/  SYNCS.PHASECHK.TRANS64.TRYWAIT P2, [R8+URZ+0xc000], R75 ;  /* 0x00c0004b080075a7 */ /* 0x0002a6000804017f */
[----:B--2---:R-:W-:Y:S05]  /*b5a0*/  @!P2 NANOSLEEP.SYNCS 0x989680 ;  /* 0x009896800000a95d */ /* 0x004fea0003900000 */
[----:B------:R-:W2:Y:S02]  /*b5b0*/  @!P2 SYNCS.PHASECHK.TRANS64 P2, [R8+URZ+0xc000], R75 ;  /* 0x00c0004b0800a5a7 */ /* 0x000ea4000804007f */
[----:B--2---:R-:W-:Y:S05]  /*b5c0*/  @!P2 BRA `(.L_x_41) ;  /* 0xfffffffc00eca947 */ /* 0x004fea000383ffff */
[----:B------:R-:W-:Y:S05]  /*b5d0*/  BRA `(.L_x_40) ;  /* 0xffffffd800187947 */ /* 0x000fea000383ffff */
.L_x_57:
[----:B-1----:R-:W-:-:S04]  /*b5e0*/  MOV R3, UR16 ;  /* 0x0000001000037c02 */ /* 0x002fc80008000f00 */
[----:B------:R1:W2:Y:S03]  /*b5f0*/  SYNCS.PHASECHK.TRANS64.TRYWAIT P0, [R3+URZ+0x8], R0 ;  /* 0x00000800030075a7 */ /* 0x0002a6000800017f */
[----:B--2---:R-:W-:Y:S05]  /*b600*/  @!P0 NANOSLEEP.SYNCS 0x989680 ;  /* 0x009896800000895d */ /* 0x004fea0003900000 */
[----:B------:R-:W2:Y:S02]  /*b610*/  @!P0 SYNCS.PHASECHK.TRANS64 P0, [R3+URZ+0x8], R0 ;  /* 0x00000800030085a7 */ /* 0x000ea4000800007f */
[----:B--2---:R-:W-:Y:S05]  /*b620*/  @!P0 BRA `(.L_x_57) ;  /* 0xfffffffc00ec8947 */ /* 0x004fea000383ffff */
[----:B------:R-:W-:Y:S05]  /*b630*/  BRA `(.L_x_105) ;  /* 0xffffffe0007c7947 */ /* 0x000fea000383ffff */
.L_x_69:
[----:B--2---:R2:W4:Y:S02]  /*b640*/  SYNCS.PHASECHK.TRANS64.TRYWAIT P0, [R4+URZ+0xc060], R3 ;  /* 0x00c06003040075a7 */ /* 0x004524000800017f */
[----:B----4-:R-:W-:Y:S05]  /*b650*/  @!P0 NANOSLEEP.SYNCS 0x989680 ;  /* 0x009896800000895d */ /* 0x010fea0003900000 */
[----:B------:R-:W4:Y:S02]  /*b660*/  @!P0 SYNCS.PHASECHK.TRANS64 P0, [R4+URZ+0xc060], R3 ;  /* 0x00c06003040085a7 */ /* 0x000f24000800007f */
[----:B----4-:R-:W-:Y:S05]  /*b670*/  @!P0 BRA `(.L_x_69) ;  /* 0xfffffffc00f08947 */ /* 0x010fea000383ffff */
[----:B------:R-:W-:Y:S05]  /*b680*/  BRA `(.L_x_106) ;  /* 0xffffffec005c7947 */ /* 0x000fea000383ffff */
.L_x_74:
[----:B-1----:R1:W2:Y:S02]  /*b690*/  SYNCS.PHASECHK.TRANS64.TRYWAIT P0, [R5+URZ+0xc028], R2 ;  /* 0x00c02802050075a7 */ /* 0x0022a4000800017f */
[----:B--2---:R-:W-:Y:S05]  /*b6a0*/  @!P0 NANOSLEEP.SYNCS 0x989680 ;  /* 0x009896800000895d */ /* 0x004fea0003900000 */
[----:B------:R-:W2:Y:S02]  /*b6b0*/  @!P0 SYNCS.PHASECHK.TRANS64 P0, [R5+URZ+0xc028], R2 ;  /* 0x00c02802050085a7 */ /* 0x000ea4000800007f */
[----:B--2---:R-:W-:Y:S05]  /*b6c0*/  @!P0 BRA `(.L_x_74) ;  /* 0xfffffffc00f08947 */ /* 0x004fea000383ffff */
[----:B------:R-:W-:Y:S05]  /*b6d0*/  BRA `(.L_x_107) ;  /* 0xffffffec00e07947 */ /* 0x000fea000383ffff */
.L_x_79:
[----:B-1----:R1:W2:Y:S02]  /*b6e0*/  SYNCS.PHASECHK.TRANS64.TRYWAIT P0, [R5+URZ+0xc060], R6 ;  /* 0x00c06006050075a7 */ /* 0x0022a4000800017f */
[----:B--2---:R-:W-:Y:S05]  /*b6f0*/  @!P0 NANOSLEEP.SYNCS 0x989680 ;  /* 0x009896800000895d */ /* 0x004fea0003900000 */
[----:B------:R-:W2:Y:S02]  /*b700*/  @!P0 SYNCS.PHASECHK.TRANS64 P0, [R5+URZ+0xc060], R6 ;  /* 0x00c06006050085a7 */ /* 0x000ea4000800007f */
[----:B--2---:R-:W-:Y:S05]  /*b710*/  @!P0 BRA `(.L_x_79) ;  /* 0xfffffffc00f08947 */ /* 0x004fea000383ffff */
[----:B------:R-:W-:Y:S05]  /*b720*/  BRA `(.L_x_108) ;  /* 0xfffffff0005c7947 */ /* 0x000fea000383ffff */
.L_x_84:
[----:B-1----:R1:W2:Y:S02]  /*b730*/  SYNCS.PHASECHK.TRANS64.TRYWAIT P0, [R4+URZ+0xc028], R7 ;  /* 0x00c02807040075a7 */ /* 0x0022a4000800017f */
[----:B--2---:R-:W-:Y:S05]  /*b740*/  @!P0 NANOSLEEP.SYNCS 0x989680 ;  /* 0x009896800000895d */ /* 0x004fea0003900000 */
[----:B------:R-:W2:Y:S02]  /*b750*/  @!P0 SYNCS.PHASECHK.TRANS64 P0, [R4+URZ+0xc028], R7 ;  /* 0x00c02807040085a7 */ /* 0x000ea4000800007f */
[----:B--2---:R-:W-:Y:S05]  /*b760*/  @!P0 BRA `(.L_x_84) ;  /* 0xfffffffc00f08947 */ /* 0x004fea000383ffff */
[----:B------:R-:W-:Y:S05]  /*b770*/  BRA `(.L_x_109) ;  /* 0xfffffff000e47947 */ /* 0x000fea000383ffff */
.L_x_90:
[----:B-1----:R1:W2:Y:S02]  /*b780*/  SYNCS.PHASECHK.TRANS64.TRYWAIT P4, [R6+URZ+0xc028], R5 ;  /* 0x00c02805060075a7 */ /* 0x0022a4000808017f */
[----:B--2---:R-:W-:Y:S05]  /*b790*/  @!P4 NANOSLEEP.SYNCS 0x989680 ;  /* 0x009896800000c95d */ /* 0x004fea0003900000 */
[----:B------:R-:W2:Y:S02]  /*b7a0*/  @!P4 SYNCS.PHASECHK.TRANS64 P4, [R6+URZ+0xc028], R5 ;  /* 0x00c028050600c5a7 */ /* 0x000ea4000808007f */
[----:B--2---:R-:W-:Y:S05]  /*b7b0*/  @!P4 BRA `(.L_x_90) ;  /* 0xfffffffc00f0c947 */ /* 0x004fea000383ffff */
[----:B------:R-:W-:Y:S05]  /*b7c0*/  BRA `(.L_x_110) ;  /* 0xfffffff4009c7947 */ /* 0x000fea000383ffff */
.L_x_95:
[----:B-1----:R1:W2:Y:S02]  /*b7d0*/  SYNCS.PHASECHK.TRANS64.TRYWAIT P4, [R6+URZ+0xc028], R7 ;  /* 0x00c02807060075a7 */ /* 0x0022a4000808017f */
[----:B--2---:R-:W-:Y:S05]  /*b7e0*/  @!P4 NANOSLEEP.SYNCS 0x989680 ;  /* 0x009896800000c95d */ /* 0x004fea0003900000 */
[----:B------:R-:W2:Y:S02]  /*b7f0*/  @!P4 SYNCS.PHASECHK.TRANS64 P4, [R6+URZ+0xc028], R7 ;  /* 0x00c028070600c5a7 */ /* 0x000ea4000808007f */
[----:B--2---:R-:W-:Y:S05]  /*b800*/  @!P4 BRA `(.L_x_95) ;  /* 0xfffffffc00f0c947 */ /* 0x004fea000383ffff */
[----:B------:R-:W-:Y:S05]  /*b810*/  BRA `(.L_x_111) ;  /* 0xfffffff800247947 */ /* 0x000fea000383ffff */
        .weak           $__internal_0_$__cuda_sm20_rcp_rn_f32_slowpath
        .type           $__internal_0_$__cuda_sm20_rcp_rn_f32_slowpath,@function
        .size           $__internal_0_$__cuda_sm20_rcp_rn_f32_slowpath,(.L_x_117 - $__internal_0_$__cuda_sm20_rcp_rn_f32_slowpath)
$__internal_0_$__cuda_sm20_rcp_rn_f32_slowpath:
[----:B------:R-:W-:Y:S01]  /*b820*/  IMAD.SHL.U32 R0, R2, 0x2, RZ ;  /* 0x0000000202007824 */ /* 0x000fe200078e00ff */
[----:B------:R-:W-:Y:S04]  /*b830*/  BSSY B2, `(.L_x_112) ;  /* 0x0000030000027945 */ /* 0x000fe80003800000 */
[----:B------:R-:W-:-:S04]  /*b840*/  SHF.R.U32.HI R18, RZ, 0x18, R0 ;  /* 0x00000018ff127819 */ /* 0x000fc80000011600 */
[----:B------:R-:W-:-:S13]  /*b850*/  ISETP.NE.U32.AND P0, PT, R18, RZ, PT ;  /* 0x000000ff1200720c */ /* 0x000fda0003f05070 */
[----:B------:R-:W-:Y:S05]  /*b860*/  @P0 BRA `(.L_x_113) ;  /* 0x0000000000280947 */ /* 0x000fea0003800000 */
[----:B------:R-:W-:-:S04]  /*b870*/  SHF.L.U32 R0, R2, 0x1, RZ ;  /* 0x0000000102007819 */ /* 0x000fc800000006ff */
[----:B------:R-:W-:-:S13]  /*b880*/  ISETP.NE.AND P0, PT, R0, RZ, PT ;  /* 0x000000ff0000720c */ /* 0x000fda0003f05270 */
[----:B------:R-:W-:Y:S01]  /*b890*/  @P0 FFMA R10, R2, 1.84467440737095516160e+19, RZ ;  /* 0x5f800000020a0823 */ /* 0x000fe200000000ff */
[----:B------:R-:W-:Y:S08]  /*b8a0*/  @!P0 MUFU.RCP R3, R2 ;  /* 0x0000000200038308 */ /* 0x000ff00000001000 */
[----:B------:R-:W1:Y:S02]  /*b8b0*/  @P0 MUFU.RCP R13, R10 ;  /* 0x0000000a000d0308 */ /* 0x000e640000001000 */
[----:B-1----:R-:W-:-:S04]  /*b8c0*/  @P0 FFMA R0, R10, R13, -1 ;  /* 0xbf8000000a000423 */ /* 0x002fc8000000000d */
[----:B------:R-:W-:-:S04]  /*b8d0*/  @P0 FADD.FTZ R0, -R0, -RZ ;  /* 0x800000ff00000221 */ /* 0x000fc80000010100 */
[----:B------:R-:W-:-:S04]  /*b8e0*/  @P0 FFMA R0, R13, R0, R13 ;  /* 0x000000000d000223 */ /* 0x000fc8000000000d */
[----:B------:R-:W-:Y:S01]  /*b8f0*/  @P0 FFMA R3, R0, 1.84467440737095516160e+19, RZ ;  /* 0x5f80000000030823 */ /* 0x000fe200000000ff */
[----:B------:R-:W-:Y:S06]  /*b900*/  BRA `(.L_x_114) ;  /* 0x0000000000887947 */ /* 0x000fec0003800000 */
.L_x_113:
[----:B------:R-:W-:-:S05]  /*b910*/  VIADD R19, R18, 0xffffff03 ;  /* 0xffffff0312137836 */ /* 0x000fca0000000000 */
[----:B------:R-:W-:-:S13]  /*b920*/  ISETP.GT.U32.AND P0, PT, R19, 0x1, PT ;  /* 0x000000011300780c */ /* 0x000fda0003f04070 */
[----:B------:R-:W-:Y:S05]  /*b930*/  @P0 BRA `(.L_x_115) ;  /* 0x0000000000780947 */ /* 0x000fea0003800000 */
[----:B------:R-:W-:Y:S02]  /*b940*/  LOP3.LUT R0, R2, 0x7fffff, RZ, 0xc0, !PT ;  /* 0x007fffff02007812 */ /* 0x000fe400078ec0ff */
[----:B------:R-:W-:Y:S02]  /*b950*/  MOV R14, 0x3 ;  /* 0x00000003000e7802 */ /* 0x000fe40000000f00 */
[----:B------:R-:W-:Y:S02]  /*b960*/  LOP3.LUT R0, R0, 0x3f800000, RZ, 0xfc, !PT ;  /* 0x3f80000000007812 */ /* 0x000fe400078efcff */
[----:B------:R-:W-:Y:S02]  /*b970*/  SHF.L.U32 R14, R14, R19, RZ ;  /* 0x000000130e0e7219 */ /* 0x000fe400000006ff */
[----:B------:R-:W1:Y:S02]  /*b980*/  MUFU.RCP R3, R0 ;  /* 0x0000000000037308 */ /* 0x000e640000001000 */
[----:B-1----:R-:W-:-:S04]  /*b990*/  FFMA R10, R0, R3, -1 ;  /* 0xbf800000000a7423 */ /* 0x002fc80000000003 */
[----:B------:R-:W-:-:S04]  /*b9a0*/  FADD.FTZ R10, -R10, -RZ ;  /* 0x800000ff0a0a7221 */ /* 0x000fc80000010100 */
[CCC-:B------:R-:W-:Y:S01]  /*b9b0*/  FFMA.RM R12, R3.reuse, R10.reuse, R3.reuse ;  /* 0x0000000a030c7223 */ /* 0x1c0fe20000004003 */
[----:B------:R-:W-:-:S04]  /*b9c0*/  FFMA.RP R13, R3, R10, R3 ;  /* 0x0000000a030d7223 */ /* 0x000fc80000008003 */
[C---:B------:R-:W-:Y:S02]  /*b9d0*/  LOP3.LUT R3, R12.reuse, 0x7fffff, RZ, 0xc0, !PT ;  /* 0x007fffff0c037812 */ /* 0x040fe400078ec0ff */
[----:B------:R-:W-:Y:S02]  /*b9e0*/  FSETP.NEU.FTZ.AND P0, PT, R12, R13, PT ;  /* 0x0000000d0c00720b */ /* 0x000fe40003f1d000 */
[----:B------:R-:W-:Y:S02]  /*b9f0*/  LOP3.LUT R3, R3, 0x800000, RZ, 0xfc, !PT ;  /* 0x0080000003037812 */ /* 0x000fe400078efcff */
[----:B------:R-:W-:Y:S02]  /*ba00*/  SEL R10, RZ, 0xffffffff, !P0 ;  /* 0xffffffffff0a7807 */ /* 0x000fe40004000000 */
[----:B------:R-:W-:-:S03]  /*ba10*/  LOP3.LUT R14, R14, R3, RZ, 0xc0, !PT ;  /* 0x000000030e0e7212 */ /* 0x000fc600078ec0ff */
[----:B------:R-:W-:Y:S01]  /*ba20*/  IMAD.MOV R10, RZ, RZ, -R10 ;  /* 0x000000ffff0a7224 */ /* 0x000fe200078e0a0a */
[----:B------:R-:W-:-:S04]  /*ba30*/  SHF.R.U32.HI R14, RZ, R19, R14 ;  /* 0x00000013ff0e7219 */ /* 0x000fc8000001160e */
[----:B------:R-:W-:Y:S02]  /*ba40*/  LOP3.LUT P1, RZ, R10, R19, R3, 0xf8, !PT ;  /* 0x000000130aff7212 */ /* 0x000fe4000782f803 */
[C---:B------:R-:W-:Y:S02]  /*ba50*/  LOP3.LUT P0, RZ, R14.reuse, 0x1, RZ, 0xc0, !PT ;  /* 0x000000010eff7812 */ /* 0x040fe4000780c0ff */
[----:B------:R-:W-:-:S04]  /*ba60*/  LOP3.LUT P2, RZ, R14, 0x2, RZ, 0xc0, !PT ;  /* 0x000000020eff7812 */ /* 0x000fc8000784c0ff */
[----:B------:R-:W-:Y:S02]  /*ba70*/  PLOP3.LUT P0, PT, P0, P1, P2, 0xe0, 0x0 ;  /* 0x000000000000781c */ /* 0x000fe40000703c20 */
[----:B------:R-:W-:Y:S02]  /*ba80*/  LOP3.LUT P1, RZ, R2, 0x7fffff, RZ, 0xc0, !PT ;  /* 0x007fffff02ff7812 */ /* 0x000fe4000782c0ff */
[----:B------:R-:W-:-:S04]  /*ba90*/  SEL R0, RZ, 0x1, !P0 ;  /* 0x00000001ff007807 */ /* 0x000fc80004000000 */
[----:B------:R-:W-:-:S04]  /*baa0*/  IADD3 R0, -R0, RZ, RZ ;  /* 0x000000ff00007210 */ /* 0x000fc80007ffe1ff */
[----:B------:R-:W-:Y:S01]  /*bab0*/  ISETP.GE.AND P0, PT, R0, RZ, PT ;  /* 0x000000ff0000720c */ /* 0x000fe20003f06270 */
[----:B------:R-:W-:-:S05]  /*bac0*/  VIADD R0, R18, 0xffffff04 ;  /* 0xffffff0412007836 */ /* 0x000fca0000000000 */
[----:B------:R-:W-:-:S07]  /*bad0*/  SHF.R.U32.HI R3, RZ, R0, R3 ;  /* 0x00000000ff037219 */ /* 0x000fce0000011603 */
[----:B------:R-:W-:-:S05]  /*bae0*/  @!P0 IADD3 R3, R3, 0x1, RZ ;  /* 0x0000000103038810 */ /* 0x000fca0007ffe0ff */
[----:B------:R-:W-:-:S05]  /*baf0*/  @!P1 IMAD.SHL.U32 R3, R3, 0x2, RZ ;  /* 0x0000000203039824 */ /* 0x000fca00078e00ff */
[----:B------:R-:W-:Y:S01]  /*bb00*/  LOP3.LUT R3, R3, 0x80000000, R2, 0xf8, !PT ;  /* 0x8000000003037812 */ /* 0x000fe200078ef802 */
[----:B------:R-:W-:Y:S06]  /*bb10*/  BRA `(.L_x_114) ;  /* 0x0000000000047947 */ /* 0x000fec0003800000 */
.L_x_115:
[----:B------:R1:W2:Y:S02]  /*bb20*/  MUFU.RCP R3, R2 ;  /* 0x0000000200037308 */ /* 0x0002a40000001000 */
.L_x_114:
[----:B------:R-:W-:Y:S05]  /*bb30*/  BSYNC B2 ;  /* 0x0000000000027941 */ /* 0x000fea0003800000 */
.L_x_112:
[----:B--2---:R-:W-:Y:S01]  /*bb40*/  MOV R10, R3 ;  /* 0x00000003000a7202 */ /* 0x004fe20000000f00 */
[----:B-1----:R-:W-:Y:S01]  /*bb50*/  IMAD.MOV.U32 R2, RZ, RZ, R15 ;  /* 0x000000ffff027224 */ /* 0x002fe200078e000f */
[----:B------:R-:W-:-:S04]  /*bb60*/  MOV R3, 0x0 ;  /* 0x0000000000037802 */ /* 0x000fc80000000f00 */
[----:B------:R-:W-:Y:S05]  /*bb70*/  RET.REL.NODEC R2 `(_ZN7cutlass13device_kernelINS_4fmha6kernel28FmhaKernelTmaWarpSpecializedINS1_10collective30FmhaMainloopTmaWarpSpecializedINS_10bfloat16_tEffN4cute5tupleIJNS7_1CILi128EEESA_NS9_ILi32EEEEEENS8_IJiNS9_ILi1EEENS8_IJiiEEEEEESF_SF_NS4_14ResidualFusionEJEEENS4_15FmhaFwdEpilogueIS6_fNS8_IJNS9_ILi64EEESB_SA_EEEEENS2_23IndividualTileSchedulerEJEEEEEvNT_6ParamsE) ;  /* 0xffffff4402207950 */ /* 0x000fea0003c3ffff */
.L_x_116:
[----:B------:R-:W-:-:S00]  /*bb80*/  BRA `(.L_x_116) ;  /* 0xfffffffc00fc7947 */ /* 0x000fc0000383ffff */
[----:B------:R-:W-:-:S00]  /*bb90*/  NOP ;  /* 0x0000000000007918 */ /* 0x000fc00000000000 */
        /* <DEDUP_REMOVED lines=14> */
.L_x_117:


//--------------------- .nv.global.init           --------------------------
	.section	.nv.global.init,"aw",@progbits
.nv.global.init:
	.type		$str$24,@object
	.size		$str$24,($str$25 - $str$24)
$str$24:
        /*0000*/ 	.byte	0x28, 0x61, 0x64, 0x64, 0x72, 0x65, 0x73, 0x73, 0x20, 0x26, 0x20, 0x6d, 0x61, 0x73, 0x6b, 0x29
        /*0010*/ 	.byte	0x20, 0x3d, 0x3d, 0x20, 0x30, 0x00
	.type		$str$25,@object
	.size		$str$25,(__unnamed_1 - $str$25)
$str$25:
        /*0016*/ 	.byte	0x2f, 0x74, 0x6d, 0x70, 0x2f, 0x63, 0x75, 0x74, 0x6c, 0x61, 0x73, 0x73, 0x5f, 0x73, 0x77, 0x65
        /*0026*/ 	.byte	0x65, 0x70, 0x5f, 0x73, 0x72, 0x63, 0x2f, 0x69, 0x6e, 0x63, 0x6c, 0x75, 0x64, 0x65, 0x2f, 0x63
        /*0036*/ 	.byte	0x75, 0x74, 0x65, 0x2f, 0x70, 0x6f, 0x69, 0x6e, 0x74, 0x65, 0x72, 0x5f, 0x66, 0x6c, 0x61, 0x67
        /*0046*/ 	.byte	0x67, 0x65, 0x64, 0x2e, 0x68, 0x70, 0x70, 0x00
	.type		__unnamed_1,@object
	.size		__unnamed_1,(.L_0 - __unnamed_1)
__unnamed_1:
        /*004e*/ 	.byte	0x61, 0x75, 0x74, 0x6f, 0x20, 0x63, 0x75, 0x74, 0x65, 0x3a, 0x3a, 0x61, 0x73, 0x5f, 0x70, 0x6f
        /* <DEDUP_REMOVED lines=27> */
        /*020e*/ 	.byte	0x30, 0x3e, 0x3e, 0x3e, 0x3e, 0x3e, 0x5d, 0x00
.L_0:


//--------------------- .nv.shared._ZN7cutlass13device_kernelINS_4fmha6kernel28FmhaKernelTmaWarpSpecializedINS1_10collective30FmhaMainloopTmaWarpSpecializedINS_10bfloat16_tEffN4cute5tupleIJNS7_1CILi128EEESA_NS9_ILi32EEEEEENS8_IJiNS9_ILi1EEENS8_IJiiEEEEEESF_SF_NS4_14ResidualFusionEJEEENS4_15FmhaFwdEpilogueIS6_fNS8_IJNS9_ILi64EEESB_SA_EEEEENS2_23IndividualTileSchedulerEJEEEEEvNT_6ParamsE --------------------------
	.section	.nv.shared._ZN7cutlass13device_kernelINS_4fmha6kernel28FmhaKernelTmaWarpSpecializedINS1_10collective30FmhaMainloopTmaWarpSpecializedINS_10bfloat16_tEffN4cute5tupleIJNS7_1CILi128EEESA_NS9_ILi32EEEEEENS8_IJiNS9_ILi1EEENS8_IJiiEEEEEESF_SF_NS4_14ResidualFusionEJEEENS4_15FmhaFwdEpilogueIS6_fNS8_IJNS9_ILi64EEESB_SA_EEEEENS2_23IndividualTileSchedulerEJEEEEEvNT_6ParamsE,"aw",@nobits
	.sectionflags	@""
	.align	16
	.zero		1024


//--------------------- .nv.shared.reserved.0     --------------------------
	.section	.nv.shared.reserved.0,"aw",@nobits
	.weak		__nv_reservedSMEM_offset_0_alias
	.size		__nv_reservedSMEM_offset_0_alias, 0, 0
	.other		__nv_reservedSMEM_offset_0_alias,@"STO_CUDA_RESERVED_SHARED STV_DEFAULT"
__nv_reservedSMEM_offset_0_alias:
	.zero		0


//--------------------- .nv.global                --------------------------
	.section	.nv.global,"aw",@nobits
.nv.global:
	.type		_ZN39_INTERNAL_83985469_4_k_cu_c01530c3_31294cute1_E,@object
	.size		_ZN39_INTERNAL_83985469_4_k_cu_c01530c3_31294cute1_E,(_ZN39_INTERNAL_83985469_4_k_cu_c01530c3_31294cuda3std3__45__cpo6cbeginE - _ZN39_INTERNAL_83985469_4_k_cu_c01530c3_31294cute1_E)
_ZN39_INTERNAL_83985469_4_k_cu_c01530c3_31294cute1_E:
	.zero		1
	.type		_ZN39_INTERNAL_83985469_4_k_cu_c01530c3_31294cuda3std3__45__cpo6cbeginE,@object
	.size		_ZN39_INTERNAL_83985469_4_k_cu_c01530c3_31294cuda3std3__45__cpo6cbeginE,(_ZN39_INTERNAL_83985469_4_k_cu_c01530c3_31294cuda3std3__48in_placeE - _ZN39_INTERNAL_83985469_4_k_cu_c01530c3_31294cuda3std3__45__cpo6cbeginE)
_ZN39_INTERNAL_83985469_4_k_cu_c01530c3_31294cuda3std3__45__cpo6cbeginE:
	.zero		1
	.type		_ZN39_INTERNAL_83985469_4_k_cu_c01530c3_31294cuda3std3__48in_placeE,@object
	.size		_ZN39_INTERNAL_83985469_4_k_cu_c01530c3_31294cuda3std3__48in_placeE,(_ZN39_INTERNAL_83985469_4_k_cu_c01530c3_31294cuda3std6ranges3__45__cpo9iter_moveE - _ZN39_INTERNAL_83985469_4_k_cu_c01530c3_31294cuda3std3__48in_placeE)
_ZN39_INTERNAL_83985469_4_k_cu_c01530c3_31294cuda3std3__48in_placeE:
	.zero		1
	.type		_ZN39_INTERNAL_83985469_4_k_cu_c01530c3_31294cuda3std6ranges3__45__cpo9iter_moveE,@object
	.size		_ZN39_INTERNAL_83985469_4_k_cu_c01530c3_31294cuda3std6ranges3__45__cpo9iter_moveE,(_ZN39_INTERNAL_83985469_4_k_cu_c01530c3_31294cuda3std3__45__cpo5beginE - _ZN39_INTERNAL_83985469_4_k_cu_c01530c3_31294cuda3std6ranges3__45__cpo9iter_moveE)
_ZN39_INTERNAL_83985469_4_k_cu_c01530c3_31294cuda3std6ranges3__45__cpo9iter_moveE:
	.zero		1
	.type		_ZN39_INTERNAL_83985469_4_k_cu_c01530c3_31294cuda3std3__45__cpo5beginE,@object
	.size		_ZN39_INTERNAL_83985469_4_k_cu_c01530c3_31294cuda3std3__45__cpo5beginE,(_ZN39_INTERNAL_83985469_4_k_cu_c01530c3_31294cuda3std3__441_GLOBAL__N__83985469_4_k_cu_c01530c3_31296ignoreE - _ZN39_INTERNAL_83985469_4_k_cu_c01530c3_31294cuda3std3__45__cpo5beginE)
_ZN39_INTERNAL_83985469_4_k_cu_c01530c3_31294cuda3std3__45__cpo5beginE:
	.zero		1
	.type		_ZN39_INTERNAL_83985469_4_k_cu_c01530c3_31294cuda3std3__441_GLOBAL__N__83985469_4_k_cu_c01530c3_31296ignoreE,@object
	.size		_ZN39_INTERNAL_83985469_4_k_cu_c01530c3_31294cuda3std3__441_GLOBAL__N__83985469_4_k_cu_c01530c3_31296ignoreE,(_ZN39_INTERNAL_83985469_4_k_cu_c01530c3_31294cute7productE - _ZN39_INTERNAL_83985469_4_k_cu_c01530c3_31294cuda3std3__441_GLOBAL__N__83985469_4_k_cu_c01530c3_31296ignoreE)
_ZN39_INTERNAL_83985469_4_k_cu_c01530c3_31294cuda3std3__441_GLOBAL__N__83985469_4_k_cu_c01530c3_31296ignoreE:
	.zero		1
	.type		_ZN39_INTERNAL_83985469_4_k_cu_c01530c3_31294cute7productE,@object
	.size		_ZN39_INTERNAL_83985469_4_k_cu_c01530c3_31294cute7productE,(_ZN39_INTERNAL_83985469_4_k_cu_c01530c3_31294cuda3std3__45__cpo3endE - _ZN39_INTERNAL_83985469_4_k_cu_c01530c3_31294cute7productE)
_ZN39_INTERNAL_83985469_4_k_cu_c01530c3_31294cute7productE:
	.zero		1
	.type		_ZN39_INTERNAL_83985469_4_k_cu_c01530c3_31294cuda3std3__45__cpo3endE,@object
	.size		_ZN39_INTERNAL_83985469_4_k_cu_c01530c3_31294cuda3std3__45__cpo3endE,(_ZN39_INTERNAL_83985469_4_k_cu_c01530c3_31294cuda3std3__419piecewise_constructE - _ZN39_INTERNAL_83985469_4_k_cu_c01530c3_31294cuda3std3__45__cpo3endE)
_ZN39_INTERNAL_83985469_4_k_cu_c01530c3_31294cuda3std3__45__cpo3endE:
	.zero		1
	.type		_ZN39_INTERNAL_83985469_4_k_cu_c01530c3_31294cuda3std3__419piecewise_constructE,@object
	.size		_ZN39_INTERNAL_83985469_4_k_cu_c01530c3_31294cuda3std3__419piecewise_constructE,(_ZN39_INTERNAL_83985469_4_k_cu_c01530c3_31294cuda3std3__45__cpo4cendE - _ZN39_INTERNAL_83985469_4_k_cu_c01530c3_31294cuda3std3__419piecewise_constructE)
_ZN39_INTERNAL_83985469_4_k_cu_c01530c3_31294cuda3std3__419piecewise_constructE:
	.zero		1
	.type		_ZN39_INTERNAL_83985469_4_k_cu_c01530c3_31294cuda3std3__45__cpo4cendE,@object
	.size		_ZN39_INTERNAL_83985469_4_k_cu_c01530c3_31294cuda3std3__45__cpo4cendE,(_ZN39_INTERNAL_83985469_4_k_cu_c01530c3_31294cuda3std6ranges3__45__cpo4swapE - _ZN39_INTERNAL_83985469_4_k_cu_c01530c3_31294cuda3std3__45__cpo4cendE)
_ZN39_INTERNAL_83985469_4_k_cu_c01530c3_31294cuda3std3__45__cpo4cendE:
	.zero		1
	.type		_ZN39_INTERNAL_83985469_4_k_cu_c01530c3_31294cuda3std6ranges3__45__cpo4swapE,@object
	.size		_ZN39_INTERNAL_83985469_4_k_cu_c01530c3_31294cuda3std6ranges3__45__cpo4swapE,(.L_8 - _ZN39_INTERNAL_83985469_4_k_cu_c01530c3_31294cuda3std6ranges3__45__cpo4swapE)
_ZN39_INTERNAL_83985469_4_k_cu_c01530c3_31294cuda3std6ranges3__45__cpo4swapE:
	.zero		1
.L_8:


//--------------------- .nv.constant0._ZN7cutlass13device_kernelINS_4fmha6kernel28FmhaKernelTmaWarpSpecializedINS1_10collective30FmhaMainloopTmaWarpSpecializedINS_10bfloat16_tEffN4cute5tupleIJNS7_1CILi128EEESA_NS9_ILi32EEEEEENS8_IJiNS9_ILi1EEENS8_IJiiEEEEEESF_SF_NS4_14ResidualFusionEJEEENS4_15FmhaFwdEpilogueIS6_fNS8_IJNS9_ILi64EEESB_SA_EEEEENS2_23IndividualTileSchedulerEJEEEEEvNT_6ParamsE --------------------------
	.section	.nv.constant0._ZN7cutlass13device_kernelINS_4fmha6kernel28FmhaKernelTmaWarpSpecializedINS1_10collective30FmhaMainloopTmaWarpSpecializedINS_10bfloat16_tEffN4cute5tupleIJNS7_1CILi128EEESA_NS9_ILi32EEEEEENS8_IJiNS9_ILi1EEENS8_IJiiEEEEEESF_SF_NS4_14ResidualFusionEJEEENS4_15FmhaFwdEpilogueIS6_fNS8_IJNS9_ILi64EEESB_SA_EEEEENS2_23IndividualTileSchedulerEJEEEEEvNT_6ParamsE,"a",@progbits
	.sectionflags	@""
	.align	4
.nv.constant0._ZN7cutlass13device_kernelINS_4fmha6kernel28FmhaKernelTmaWarpSpecializedINS1_10collective30FmhaMainloopTmaWarpSpecializedINS_10bfloat16_tEffN4cute5tupleIJNS7_1CILi128EEESA_NS9_ILi32EEEEEENS8_IJiNS9_ILi1EEENS8_IJiiEEEEEESF_SF_NS4_14ResidualFusionEJEEENS4_15FmhaFwdEpilogueIS6_fNS8_IJNS9_ILi64EEESB_SA_EEEEENS2_23IndividualTileSchedulerEJEEEEEvNT_6ParamsE:
	.zero		2688


//--------------------- SYMBOLS --------------------------

	.type		.nv.reservedSmem.offset0,@object
	.size		.nv.reservedSmem.offset0,0x4
	.type		__assertfail,@function
